	.target	sm_100a

	.elftype	@"ET_EXEC"


//--------------------- .note.nv.tkinfo           --------------------------
	.section	.note.nv.tkinfo,"",@"SHT_NOTE"
	.sectionflags	@"SHF_NOTE_NV_TKINFO"
	.tkinfo
        /*0018*/ 	.word	0x00000081
        /*0030*/ 	.string	""
        /*0030*/ 	.string	"ptxas-blackwell"
        /*0030*/ 	.string	"Cuda compilation tools, release 12.9, V12.9.86"
        /*0030*/ 	.string	"Build cuda_12.9.r12.9/compiler.36037853_0"
        /*0030*/ 	.string	"-v  -suppress-debug-info  -lineinfo  -arch sm_100a "



//--------------------- .note.nv.cuver            --------------------------
	.section	.note.nv.cuver,"",@"SHT_NOTE"
	.sectionflags	@"SHF_NOTE_NV_CUVER"
        /*0018*/ 	.short	0x0001
        /*001a*/ 	.short	0x0064
        /*001c*/ 	.short	0x0001
        /*001e*/ 	.short	0x0000
        /*0020*/ 	.short	0x0001
        /*0022*/ 	.short	0x0000


//--------------------- .nv.info                  --------------------------
	.section	.nv.info,"",@"SHT_CUDA_INFO"
	.align	4


	//----- nvinfo : EIATTR_REGCOUNT
	.align		4
        /*0000*/ 	.byte	0x04, 0x2f
        /*0002*/ 	.short	(.L_4 - .L_3)
	.align		4
.L_3:
        /*0004*/ 	.word	index@(gluon_tcgen05)
        /*0008*/ 	.word	0x00000087


	//----- nvinfo : EIATTR_FRAME_SIZE
	.align		4
.L_4:
        /*000c*/ 	.byte	0x04, 0x11
        /*000e*/ 	.short	(.L_6 - .L_5)
	.align		4
.L_5:
        /*0010*/ 	.word	index@($__internal_2_$__cuda_sm10x_tcgen05_guardrail_trap_unallocated_columns_being_dealloced)
        /*0014*/ 	.word	0x00000000


	//----- nvinfo : EIATTR_FRAME_SIZE
	.align		4
.L_6:
        /*0018*/ 	.byte	0x04, 0x11
        /*001a*/ 	.short	(.L_8 - .L_7)
	.align		4
.L_7:
        /*001c*/ 	.word	index@($__internal_1_$__cuda_sm10x_tcgen05_guardrail_trap_phase_invalid_during_alloc)
        /*0020*/ 	.word	0x00000000


	//----- nvinfo : EIATTR_FRAME_SIZE
	.align		4
.L_8:
        /*0024*/ 	.byte	0x04, 0x11
        /*0026*/ 	.short	(.L_10 - .L_9)
	.align		4
.L_9:
        /*0028*/ 	.word	index@($__internal_0_$__cuda_sm10x_tcgen05_guardrail_trap_col_being_dealloced_not_returned_by_alloc)
        /*002c*/ 	.word	0x00000000


	//----- nvinfo : EIATTR_FRAME_SIZE
	.align		4
.L_10:
        /*0030*/ 	.byte	0x04, 0x11
        /*0032*/ 	.short	(.L_12 - .L_11)
	.align		4
.L_11:
        /*0034*/ 	.word	index@(gluon_tcgen05)
        /*0038*/ 	.word	0x00000000


	//----- nvinfo : EIATTR_MIN_STACK_SIZE
	.align		4
.L_12:
        /*003c*/ 	.byte	0x04, 0x12
        /*003e*/ 	.short	(.L_14 - .L_13)
	.align		4
.L_13:
        /*0040*/ 	.word	index@(gluon_tcgen05)
        /*0044*/ 	.word	0x00000000
.L_14:


//--------------------- .nv.info.gluon_tcgen05    --------------------------
	.section	.nv.info.gluon_tcgen05,"",@"SHT_CUDA_INFO"
	.sectionflags	@""
	.align	4


	//----- nvinfo : EIATTR_CUDA_API_VERSION
	.align		4
        /*0000*/ 	.byte	0x04, 0x37
        /*0002*/ 	.short	(.L_16 - .L_15)
.L_15:
        /*0004*/ 	.word	0x00000081


	//----- nvinfo : EIATTR_KPARAM_INFO
	.align		4
.L_16:
        /*0008*/ 	.byte	0x04, 0x17
        /*000a*/ 	.short	(.L_18 - .L_17)
.L_17:
        /*000c*/ 	.word	0x00000000
        /*0010*/ 	.short	0x000a
        /*0012*/ 	.short	0x0048
        /*0014*/ 	.byte	0x00, 0xf4, 0x21, 0x00


	//----- nvinfo : EIATTR_KPARAM_INFO
	.align		4
.L_18:
        /*0018*/ 	.byte	0x04, 0x17
        /*001a*/ 	.short	(.L_20 - .L_19)
.L_19:
        /*001c*/ 	.word	0x00000000
        /*0020*/ 	.short	0x0009
        /*0022*/ 	.short	0x0040
        /*0024*/ 	.byte	0x00, 0xf4, 0x21, 0x00


	//----- nvinfo : EIATTR_KPARAM_INFO
	.align		4
.L_20:
        /*0028*/ 	.byte	0x04, 0x17
        /*002a*/ 	.short	(.L_22 - .L_21)
.L_21:
        /*002c*/ 	.word	0x00000000
        /*0030*/ 	.short	0x0008
        /*0032*/ 	.short	0x0038
        /*0034*/ 	.byte	0x00, 0xf0, 0x21, 0x00


	//----- nvinfo : EIATTR_KPARAM_INFO
	.align		4
.L_22:
        /*0038*/ 	.byte	0x04, 0x17
        /*003a*/ 	.short	(.L_24 - .L_23)
.L_23:
        /*003c*/ 	.word	0x00000000
        /*0040*/ 	.short	0x0007
        /*0042*/ 	.short	0x0030
        /*0044*/ 	.byte	0x00, 0xf0, 0x21, 0x00


	//----- nvinfo : EIATTR_KPARAM_INFO
	.align		4
.L_24:
        /*0048*/ 	.byte	0x04, 0x17
        /*004a*/ 	.short	(.L_26 - .L_25)
.L_25:
        /*004c*/ 	.word	0x00000000
        /*0050*/ 	.short	0x0006
        /*0052*/ 	.short	0x0028
        /*0054*/ 	.byte	0x00, 0xf0, 0x21, 0x00


	//----- nvinfo : EIATTR_KPARAM_INFO
	.align		4
.L_26:
        /*0058*/ 	.byte	0x04, 0x17
        /*005a*/ 	.short	(.L_28 - .L_27)
.L_27:
        /*005c*/ 	.word	0x00000000
        /*0060*/ 	.short	0x0005
        /*0062*/ 	.short	0x0020
        /*0064*/ 	.byte	0x00, 0xf0, 0x11, 0x00


	//----- nvinfo : EIATTR_KPARAM_INFO
	.align		4
.L_28:
        /*0068*/ 	.byte	0x04, 0x17
        /*006a*/ 	.short	(.L_30 - .L_29)
.L_29:
        /*006c*/ 	.word	0x00000000
        /*0070*/ 	.short	0x0004
        /*0072*/ 	.short	0x001c
        /*0074*/ 	.byte	0x00, 0xf0, 0x11, 0x00


	//----- nvinfo : EIATTR_KPARAM_INFO
	.align		4
.L_30:
        /*0078*/ 	.byte	0x04, 0x17
        /*007a*/ 	.short	(.L_32 - .L_31)
.L_31:
        /*007c*/ 	.word	0x00000000
        /*0080*/ 	.short	0x0003
        /*0082*/ 	.short	0x0018
        /*0084*/ 	.byte	0x00, 0xf0, 0x11, 0x00


	//----- nvinfo : EIATTR_KPARAM_INFO
	.align		4
.L_32:
        /*0088*/ 	.byte	0x04, 0x17
        /*008a*/ 	.short	(.L_34 - .L_33)
.L_33:
        /*008c*/ 	.word	0x00000000
        /*0090*/ 	.short	0x0002
        /*0092*/ 	.short	0x0010
        /*0094*/ 	.byte	0x00, 0xf4, 0x21, 0x00


	//----- nvinfo : EIATTR_KPARAM_INFO
	.align		4
.L_34:
        /*0098*/ 	.byte	0x04, 0x17
        /*009a*/ 	.short	(.L_36 - .L_35)
.L_35:
        /*009c*/ 	.word	0x00000000
        /*00a0*/ 	.short	0x0001
        /*00a2*/ 	.short	0x0008
        /*00a4*/ 	.byte	0x00, 0xf4, 0x21, 0x00


	//----- nvinfo : EIATTR_KPARAM_INFO
	.align		4
.L_36:
        /*00a8*/ 	.byte	0x04, 0x17
        /*00aa*/ 	.short	(.L_38 - .L_37)
.L_37:
        /*00ac*/ 	.word	0x00000000
        /*00b0*/ 	.short	0x0000
        /*00b2*/ 	.short	0x0000
        /*00b4*/ 	.byte	0x00, 0xf4, 0x21, 0x00


	//----- nvinfo : EIATTR_AT_ENTRY_FRAGMENTS
	.align		4
.L_38:
        /*00b8*/ 	.byte	0x04, 0x4f
        /*00ba*/ 	.short	(.L_40 - .L_39)


	//   ....[0]....
.L_39:
        /*00bc*/ 	.word	0x00000004


	//----- nvinfo : EIATTR_RESERVED_SMEM_USED
	.align		4
.L_40:
        /*00c0*/ 	.byte	0x01, 0x41
	.zero		2


	//----- nvinfo : EIATTR_SPARSE_MMA_MASK
	.align		4
        /*00c4*/ 	.byte	0x03, 0x50
        /*00c6*/ 	.short	0x0000


	//----- nvinfo : EIATTR_TCGEN05_1CTA_USED
	.align		4
        /*00c8*/ 	.byte	0x01, 0x51
	.zero		2


	//----- nvinfo : EIATTR_MAXREG_COUNT
	.align		4
        /*00cc*/ 	.byte	0x03, 0x1b
        /*00ce*/ 	.short	0x00ff


	//----- nvinfo : EIATTR_NUM_BARRIERS
	.align		4
        /*00d0*/ 	.byte	0x02, 0x4c
        /*00d2*/ 	.byte	0x01
	.zero		1


	//----- nvinfo : EIATTR_INT_WARP_WIDE_INSTR_OFFSETS
	.align		4
        /*00d4*/ 	.byte	0x04, 0x31
        /*00d6*/ 	.short	(.L_42 - .L_41)


	//   ....[0]....
.L_41:
        /*00d8*/ 	.word	0x00001720


	//   ....[1]....
        /*00dc*/ 	.word	0x00001740


	//   ....[2]....
        /*00e0*/ 	.word	0x000017c0


	//   ....[3]....
        /*00e4*/ 	.word	0x00001ab0


	//   ....[4]....
        /*00e8*/ 	.word	0x00001ac0


	//   ....[5]....
        /*00ec*/ 	.word	0x00001ad0


	//   ....[6]....
        /*00f0*/ 	.word	0x00001ae0


	//   ....[7]....
        /*00f4*/ 	.word	0x00001db0


	//   ....[8]....
        /*00f8*/ 	.word	0x00001dc0


	//   ....[9]....
        /*00fc*/ 	.word	0x00001f50


	//   ....[10]....
        /*0100*/ 	.word	0x00001fb0


	//   ....[11]....
        /*0104*/ 	.word	0x00001fc0


	//   ....[12]....
        /*0108*/ 	.word	0x00001ff0


	//   ....[13]....
        /*010c*/ 	.word	0x00002210


	//   ....[14]....
        /*0110*/ 	.word	0x00002220


	//   ....[15]....
        /*0114*/ 	.word	0x00002530


	//   ....[16]....
        /*0118*/ 	.word	0x00002540


	//   ....[17]....
        /*011c*/ 	.word	0x00002cb0


	//   ....[18]....
        /*0120*/ 	.word	0x00002d00


	//----- nvinfo : EIATTR_COOP_GROUP_MASK_REGIDS
	.align		4
.L_42:
        /*0124*/ 	.byte	0x04, 0x29
        /*0126*/ 	.short	(.L_44 - .L_43)


	//   ....[0]....
.L_43:
        /*0128*/ 	.word	0xffffffff


	//   ....[1]....
        /*012c*/ 	.word	0xffffffff


	//   ....[2]....
        /*0130*/ 	.word	0xffffffff


	//   ....[3]....
        /*0134*/ 	.word	0xffffffff


	//   ....[4]....
        /*0138*/ 	.word	0xffffffff


	//   ....[5]....
        /*013c*/ 	.word	0xffffffff


	//   ....[6]....
        /*0140*/ 	.word	0xffffffff


	//   ....[7]....
        /*0144*/ 	.word	0xffffffff


	//   ....[8]....
        /*0148*/ 	.word	0xffffffff


	//   ....[9]....
        /*014c*/ 	.word	0xffffffff


	//----- nvinfo : EIATTR_COOP_GROUP_INSTR_OFFSETS
	.align		4
.L_44:
        /*0150*/ 	.byte	0x04, 0x28
        /*0152*/ 	.short	(.L_46 - .L_45)


	//   ....[0]....
.L_45:
        /*0154*/ 	.word	0x00000050


	//   ....[1]....
        /*0158*/ 	.word	0x00000310


	//   ....[2]....
        /*015c*/ 	.word	0x00000500


	//   ....[3]....
        /*0160*/ 	.word	0x000009c0


	//   ....[4]....
        /*0164*/ 	.word	0x00000b00


	//   ....[5]....
        /*0168*/ 	.word	0x00000fb0


	//   ....[6]....
        /*016c*/ 	.word	0x000010f0


	//   ....[7]....
        /*0170*/ 	.word	0x000015e0


	//   ....[8]....
        /*0174*/ 	.word	0x00002b40


	//   ....[9]....
        /*0178*/ 	.word	0x00002db0


	//----- nvinfo : EIATTR_VRC_CTA_INIT_COUNT
	.align		4
.L_46:
        /*017c*/ 	.byte	0x02, 0x4a
        /*017e*/ 	.byte	0x80
	.zero		1


	//----- nvinfo : EIATTR_MBARRIER_INSTR_OFFSETS
	.align		4
        /*0180*/ 	.byte	0x04, 0x39
        /*0182*/ 	.short	(.L_48 - .L_47)


	//   ....[0]....
.L_47:
        /*0184*/ 	.word	0x000017e0
        /*0188*/ 	.word	0x000000ff
        /*018c*/ 	.word	0x0000c000
        /*0190*/ 	.short	0x0100
        /*0192*/ 	.byte	0x08
	.zero		1


	//   ....[1]....
        /*0194*/ 	.word	0x000017f0
        /*0198*/ 	.word	0x000000ff
        /*019c*/ 	.word	0x0000c020
        /*01a0*/ 	.short	0x0100
        /*01a2*/ 	.byte	0x08
	.zero		1


	//   ....[2]....
        /*01a4*/ 	.word	0x000018a0
        /*01a8*/ 	.word	0x000000ff
        /*01ac*/ 	.word	0x0000c008
        /*01b0*/ 	.short	0x0100
        /*01b2*/ 	.byte	0x08
	.zero		1


	//   ....[3]....
        /*01b4*/ 	.word	0x000018b0
        /*01b8*/ 	.word	0x000000ff
        /*01bc*/ 	.word	0x0000c028
        /*01c0*/ 	.short	0x0100
        /*01c2*/ 	.byte	0x08
	.zero		1


	//   ....[4]....
        /*01c4*/ 	.word	0x000019c0
        /*01c8*/ 	.word	0x000000ff
        /*01cc*/ 	.word	0x0000c010
        /*01d0*/ 	.short	0x0100
        /*01d2*/ 	.byte	0x08
	.zero		1


	//   ....[5]....
        /*01d4*/ 	.word	0x000019d0
        /*01d8*/ 	.word	0x000000ff
        /*01dc*/ 	.word	0x0000c030
        /*01e0*/ 	.short	0x0100
        /*01e2*/ 	.byte	0x08
	.zero		1


	//   ....[6]....
        /*01e4*/ 	.word	0x00001bd0
        /*01e8*/ 	.word	0x000000ff
        /*01ec*/ 	.word	0x0000c000
        /*01f0*/ 	.short	0x010a
        /*01f2*/ 	.byte	0x08
	.zero		1


	//   ....[7]....
        /*01f4*/ 	.word	0x00001e10
        /*01f8*/ 	.word	0x000000ff
        /*01fc*/ 	.word	0x0000c020
        /*0200*/ 	.short	0x010a
        /*0202*/ 	.byte	0x08
	.zero		1


	//   ....[8]....
        /*0204*/ 	.word	0x00002060
        /*0208*/ 	.word	0x000000ff
        /*020c*/ 	.word	0x0000c000
        /*0210*/ 	.short	0x010a
        /*0212*/ 	.byte	0x19
	.zero		1


	//   ....[9]....
        /*0214*/ 	.word	0x00002260
        /*0218*/ 	.word	0x000000ff
        /*021c*/ 	.word	0x0000c020
        /*0220*/ 	.short	0x010a
        /*0222*/ 	.byte	0x19
	.zero		1


	//   ....[10]....
        /*0224*/ 	.word	0x00002330
        /*0228*/ 	.word	0x000000ff
        /*022c*/ 	.word	0x0000c000
        /*0230*/ 	.short	0x0108
        /*0232*/ 	.byte	0x08
	.zero		1


	//   ....[11]....
        /*0234*/ 	.word	0x00002340
        /*0238*/ 	.word	0x000000ff
        /*023c*/ 	.word	0x0000c020
        /*0240*/ 	.short	0x0108
        /*0242*/ 	.byte	0x08
	.zero		1


	//   ....[12]....
        /*0244*/ 	.word	0x00002390
        /*0248*/ 	.word	0x000000ff
        /*024c*/ 	.word	0x0000c008
        /*0250*/ 	.short	0x0108
        /*0252*/ 	.byte	0x08
	.zero		1


	//   ....[13]....
        /*0254*/ 	.word	0x000023a0
        /*0258*/ 	.word	0x000000ff
        /*025c*/ 	.word	0x0000c028
        /*0260*/ 	.short	0x0108
        /*0262*/ 	.byte	0x08
	.zero		1


	//   ....[14]....
        /*0264*/ 	.word	0x000023f0
        /*0268*/ 	.word	0x000000ff
        /*026c*/ 	.word	0x0000c010
        /*0270*/ 	.short	0x0108
        /*0272*/ 	.byte	0x08
	.zero		1


	//   ....[15]....
        /*0274*/ 	.word	0x00002400
        /*0278*/ 	.word	0x000000ff
        /*027c*/ 	.word	0x0000c030
        /*0280*/ 	.short	0x0108
        /*0282*/ 	.byte	0x08
	.zero		1


	//   ....[16]....
        /*0284*/ 	.word	0x00002dd0
        /*0288*/ 	.word	0x000000ff
        /*028c*/ 	.word	0x0000c000
        /*0290*/ 	.short	0x010a
        /*0292*/ 	.byte	0x08
	.zero		1


	//   ....[17]....
        /*0294*/ 	.word	0x00002e00
        /*0298*/ 	.word	0x000000ff
        /*029c*/ 	.word	0x0000c020
        /*02a0*/ 	.short	0x010a
        /*02a2*/ 	.byte	0x08
	.zero		1


	//   ....[18]....
        /*02a4*/ 	.word	0x00002e30
        /*02a8*/ 	.word	0x000000ff
        /*02ac*/ 	.word	0x0000c000
        /*02b0*/ 	.short	0x010a
        /*02b2*/ 	.byte	0x19
	.zero		1


	//   ....[19]....
        /*02b4*/ 	.word	0x00002e60
        /*02b8*/ 	.word	0x000000ff
        /*02bc*/ 	.word	0x0000c020
        /*02c0*/ 	.short	0x010a
        /*02c2*/ 	.byte	0x19
	.zero		1


	//----- nvinfo : EIATTR_NUM_MBARRIERS
	.align		4
.L_48:
        /*02c4*/ 	.byte	0x03, 0x38
        /*02c6*/ 	.short	0x0006


	//----- nvinfo : EIATTR_EXIT_INSTR_OFFSETS
	.align		4
        /*02c8*/ 	.byte	0x04, 0x1c
        /*02ca*/ 	.short	(.L_50 - .L_49)


	//   ....[0]....
.L_49:
        /*02cc*/ 	.word	0x00002dc0


	//----- nvinfo : EIATTR_REQNTID
	.align		4
.L_50:
        /*02d0*/ 	.byte	0x04, 0x10
        /*02d2*/ 	.short	(.L_52 - .L_51)
.L_51:
        /*02d4*/ 	.word	0x00000080
        /*02d8*/ 	.word	0x00000001
        /*02dc*/ 	.word	0x00000001


	//----- nvinfo : EIATTR_CRS_STACK_SIZE
	.align		4
.L_52:
        /*02e0*/ 	.byte	0x04, 0x1e
        /*02e2*/ 	.short	(.L_54 - .L_53)
.L_53:
        /*02e4*/ 	.word	0x00000000


	//----- nvinfo : EIATTR_CBANK_PARAM_SIZE
	.align		4
.L_54:
        /*02e8*/ 	.byte	0x03, 0x19
        /*02ea*/ 	.short	0x0050


	//----- nvinfo : EIATTR_PARAM_CBANK
	.align		4
        /*02ec*/ 	.byte	0x04, 0x0a
        /*02ee*/ 	.short	(.L_56 - .L_55)
	.align		4
.L_55:
        /*02f0*/ 	.word	index@(.nv.constant0.gluon_tcgen05)
        /*02f4*/ 	.short	0x0380
        /*02f6*/ 	.short	0x0050


	//----- nvinfo : EIATTR_SW_WAR
	.align		4
.L_56:
        /*02f8*/ 	.byte	0x04, 0x36
        /*02fa*/ 	.short	(.L_58 - .L_57)
.L_57:
        /*02fc*/ 	.word	0x00000008
.L_58:


//--------------------- .nv.compat                --------------------------
	.section	.nv.compat,"",@"SHT_CUDA_COMPAT_INFO"
	.align	4
        /*0000*/ 	.byte	0x02, 0x02, 0x02, 0x00, 0x02, 0x05, 0x05, 0x00, 0x02, 0x03, 0x03, 0x00, 0x02, 0x06, 0x01, 0x00


//--------------------- .nv.callgraph             --------------------------
	.section	.nv.callgraph,"",@"SHT_CUDA_CALLGRAPH"
	.align	4
	.sectionentsize	8
	.align		4
        /*0000*/ 	.word	0x00000000
	.align		4
        /*0004*/ 	.word	0xffffffff
	.align		4
        /*0008*/ 	.word	0x00000000
	.align		4
        /*000c*/ 	.word	0xfffffffe
	.align		4
        /*0010*/ 	.word	0x00000000
	.align		4
        /*0014*/ 	.word	0xfffffffd
	.align		4
        /*0018*/ 	.word	0x00000000
	.align		4
        /*001c*/ 	.word	0xfffffffc


//--------------------- .text.gluon_tcgen05       --------------------------
	.section	.text.gluon_tcgen05,"ax",@progbits
	.align	128
        .global         gluon_tcgen05
        .type           gluon_tcgen05,@function
        .size           gluon_tcgen05,(.L_x_81 - gluon_tcgen05)
        .other          gluon_tcgen05,@"STO_CUDA_ENTRY STV_DEFAULT"
gluon_tcgen05:
.text.gluon_tcgen05:
[----:B------:R-:W1:Y:S01]  /*0000*/  LDC R1, c[0x0][0x37c] ;  /* 0x0000df00ff017b82 */ /* 0x000e620000000800 */
[----:B------:R-:W2:Y:S02]  /*0010*/  S2R R0, SR_TID.X ;  /* 0x0000000000007919 */ /* 0x000ea40000002100 */
[----:B--2---:R-:W-:-:S13]  /*0020*/  ISETP.GE.U32.AND P2, PT, R0, 0x20, PT ;  /* 0x000000200000780c */ /* 0x004fda0003f46070 */
[----:B------:R-:W-:Y:S05]  /*0030*/  @P2 BRA `(.L_x_0) ;  /* 0x0000000000b82947 */ /* 0x000fea0003800000 */
[----:B------:R-:W2:Y:S01]  /*0040*/  S2UR UR6, SR_CgaCtaId ;  /* 0x00000000000679c3 */ /* 0x000ea20000008800 */
[----:B------:R-:W-:Y:S01]  /*0050*/  NOP ;  /* 0x0000000000007918 */ /* 0x000fe20000000000 */
[----:B------:R-:W-:Y:S02]  /*0060*/  UMOV UR4, 0x40 ;  /* 0x0000004000047882 */ /* 0x000fe40000000000 */
[----:B--2---:R-:W-:-:S09]  /*0070*/  ULEA UR4, UR6, UR4, 0x18 ;  /* 0x0000000406047291 */ /* 0x004fd2000f8ec0ff */
[----:B------:R-:W2:Y:S01]  /*0080*/  LDS.U8 R2, [UR4] ;  /* 0x00000004ff027984 */ /* 0x000ea20008000000 */
[----:B------:R-:W-:Y:S02]  /*0090*/  UMOV UR4, 0x400 ;  /* 0x0000040000047882 */ /* 0x000fe40000000000 */
[----:B------:R-:W-:Y:S01]  /*00a0*/  ULEA UR4, UR6, UR4, 0x18 ;  /* 0x0000000406047291 */ /* 0x000fe2000f8ec0ff */
[----:B--2---:R-:W-:-:S13]  /*00b0*/  ISETP.NE.AND P0, PT, R2, RZ, PT ;  /* 0x000000ff0200720c */ /* 0x004fda0003f05270 */
[----:B------:R-:W-:Y:S05]  /*00c0*/  @P0 BRA `(.L_x_1) ;  /* 0x00000000007c0947 */ /* 0x000fea0003800000 */
[----:B------:R-:W-:-:S13]  /*00d0*/  ELECT P0, URZ, PT ;  /* 0x0000000000ff782f */ /* 0x000fda0003800000 */
[----:B------:R-:W-:Y:S05]  /*00e0*/  @!P0 BRA `(.L_x_2) ;  /* 0x0000000000848947 */ /* 0x000fea0003800000 */
[----:B------:R-:W-:Y:S01]  /*00f0*/  UMOV UR5, 0x4 ;  /* 0x0000000400057882 */ /* 0x000fe20000000000 */
[----:B------:R-:W-:Y:S02]  /*0100*/  IMAD.MOV.U32 R5, RZ, RZ, 0x1 ;  /* 0x00000001ff057424 */ /* 0x000fe400078e00ff */
[----:B------:R-:W-:Y:S02]  /*0110*/  IMAD.MOV.U32 R3, RZ, RZ, 0xf ;  /* 0x0000000fff037424 */ /* 0x000fe400078e00ff */
[----:B------:R-:W-:Y:S04]  /*0120*/  DEPBAR.LE SB2, 0x36 ;  /* 0x0000ad800000791a */ /* 0x000fe80000000000 */
[----:B------:R-:W2:Y:S02]  /*0130*/  UTCATOMSWS.FIND_AND_SET.ALIGN UP0, UR5, UR5 ;  /* 0x00000005000575e3 */ /* 0x000ea40008000800 */
[----:B--2---:R-:W-:-:S04]  /*0140*/  PLOP3.LUT P0, PT, PT, PT, UP0, 0x80, 0x8 ;  /* 0x000000000008781c */ /* 0x004fc80003f0f008 */
[----:B------:R-:W-:-:S04]  /*0150*/  SEL R2, RZ, 0xffffffff, !P0 ;  /* 0xffffffffff027807 */ /* 0x000fc80004000000 */
[----:B------:R-:W-:Y:S01]  /*0160*/  ISETP.NE.AND P0, PT, R2, RZ, PT ;  /* 0x000000ff0200720c */ /* 0x000fe20003f05270 */
[----:B------:R-:W-:-:S12]  /*0170*/  IMAD.U32 R2, RZ, RZ, UR5 ;  /* 0x00000005ff027e24 */ /* 0x000fd8000f8e00ff */
[----:B------:R-:W-:Y:S05]  /*0180*/  @P0 BRA `(.L_x_3) ;  /* 0x0000000000240947 */ /* 0x000fea0003800000 */
.L_x_4:
[----:B------:R-:W-:Y:S05]  /*0190*/  NANOSLEEP 0x64 ;  /* 0x000000640000795d */ /* 0x000fea0003800000 */
[----:B------:R-:W-:-:S05]  /*01a0*/  UMOV UR5, 0x4 ;  /* 0x0000000400057882 */ /* 0x000fca0000000000 */
[----:B------:R-:W-:Y:S04]  /*01b0*/  DEPBAR.LE SB2, 0x36 ;  /* 0x0000ad800000791a */ /* 0x000fe80000000000 */
[----:B------:R-:W2:Y:S02]  /*01c0*/  UTCATOMSWS.FIND_AND_SET.ALIGN UP0, UR5, UR5 ;  /* 0x00000005000575e3 */ /* 0x000ea40008000800 */
[----:B--2---:R-:W-:-:S04]  /*01d0*/  PLOP3.LUT P0, PT, PT, PT, UP0, 0x80, 0x8 ;  /* 0x000000000008781c */ /* 0x004fc80003f0f008 */
[----:B------:R-:W-:-:S04]  /*01e0*/  SEL R2, RZ, 0xffffffff, !P0 ;  /* 0xffffffffff027807 */ /* 0x000fc80004000000 */
[----:B------:R-:W-:Y:S01]  /*01f0*/  ISETP.NE.AND P0, PT, R2, RZ, PT ;  /* 0x000000ff0200720c */ /* 0x000fe20003f05270 */
[----:B------:R-:W-:-:S12]  /*0200*/  IMAD.U32 R2, RZ, RZ, UR5 ;  /* 0x00000005ff027e24 */ /* 0x000fd8000f8e00ff */
[----:B------:R-:W-:Y:S05]  /*0210*/  @!P0 BRA `(.L_x_4) ;  /* 0xfffffffc00dc8947 */ /* 0x000fea000383ffff */
.L_x_3:
[C---:B------:R-:W-:Y:S01]  /*0220*/  VIADD R4, R2.reuse, 0x10 ;  /* 0x0000001002047836 */ /* 0x040fe20000000000 */
[----:B------:R-:W-:Y:S01]  /*0230*/  UMOV UR5, 0x50 ;  /* 0x0000005000057882 */ /* 0x000fe20000000000 */
[----:B------:R-:W-:Y:S01]  /*0240*/  SHF.L.U32 R3, R3, R2, RZ ;  /* 0x0000000203037219 */ /* 0x000fe200000006ff */
[----:B------:R-:W-:Y:S01]  /*0250*/  ULEA UR5, UR6, UR5, 0x18 ;  /* 0x0000000506057291 */ /* 0x000fe2000f8ec0ff */
[----:B------:R-:W-:Y:S01]  /*0260*/  IMAD.SHL.U32 R2, R2, 0x20, RZ ;  /* 0x0000002002027824 */ /* 0x000fe200078e00ff */
[----:B------:R-:W-:-:S04]  /*0270*/  SHF.L.U32 R4, R5, R4, RZ ;  /* 0x0000000405047219 */ /* 0x000fc800000006ff */
[----:B------:R-:W-:-:S05]  /*0280*/  LOP3.LUT R3, R4, R3, RZ, 0xfc, !PT ;  /* 0x0000000304037212 */ /* 0x000fca00078efcff */
[----:B------:R2:W-:Y:S04]  /*0290*/  ATOMS.OR RZ, [UR5], R3 ;  /* 0x00000003ffff798c */ /* 0x0005e8000b000005 */
[----:B------:R2:W-:Y:S01]  /*02a0*/  STS [UR4], R2 ;  /* 0x00000002ff007988 */ /* 0x0005e20008000804 */
[----:B------:R-:W-:Y:S05]  /*02b0*/  BRA `(.L_x_2) ;  /* 0x0000000000107947 */ /* 0x000fea0003800000 */
.L_x_1:
[----:B------:R-:W-:Y:S01]  /*02c0*/  IMAD.MOV.U32 R3, RZ, RZ, -0x1 ;  /* 0xffffffffff037424 */ /* 0x000fe200078e00ff */
[----:B------:R-:W-:-:S04]  /*02d0*/  MOV R2, 0x300 ;  /* 0x0000030000027802 */ /* 0x000fc80000000f00 */
[----:B------:R2:W-:Y:S03]  /*02e0*/  STS [UR4], R3 ;  /* 0x00000003ff007988 */ /* 0x0005e60008000804 */
[----:B-12---:R-:W-:Y:S05]  /*02f0*/  CALL.REL.NOINC `($__internal_1_$__cuda_sm10x_tcgen05_guardrail_trap_phase_invalid_during_alloc) ;  /* 0x0000002800f07944 */ /* 0x006fea0003c00000 */
.L_x_2:
[----:B------:R-:W-:Y:S05]  /*0300*/  WARPSYNC.ALL ;  /* 0x0000000000007948 */ /* 0x000fea0003800000 */
[----:B------:R-:W-:Y:S01]  /*0310*/  NOP ;  /* 0x0000000000007918 */ /* 0x000fe20000000000 */
.L_x_0:
[----:B------:R-:W3:Y:S08]  /*0320*/  S2UR UR4, SR_CgaCtaId ;  /* 0x00000000000479c3 */ /* 0x000ef00000008800 */
[----:B------:R-:W-:Y:S01]  /*0330*/  BAR.SYNC.DEFER_BLOCKING 0x0 ;  /* 0x0000000000007b1d */ /* 0x000fe20000010000 */
[----:B------:R-:W-:-:S05]  /*0340*/  LOP3.LUT R132, R0, 0x7f, RZ, 0xc0, !PT ;  /* 0x0000007f00847812 */ /* 0x000fca00078ec0ff */
[----:B------:R-:W-:Y:S02]  /*0350*/  UMOV UR8, 0x400 ;  /* 0x0000040000087882 */ /* 0x000fe40000000000 */
[----:B------:R-:W4:Y:S08]  /*0360*/  LDC R4, c[0x0][0x398] ;  /* 0x0000e600ff047b82 */ /* 0x000f300000000800 */
[----:B------:R-:W5:Y:S01]  /*0370*/  LDC R12, c[0x0][0x3a0] ;  /* 0x0000e800ff0c7b82 */ /* 0x000f620000000800 */
[----:B---3--:R-:W-:-:S07]  /*0380*/  ULEA UR8, UR4, UR8, 0x18 ;  /* 0x0000000804087291 */ /* 0x008fce000f8ec0ff */
[----:B------:R-:W3:Y:S02]  /*0390*/  S2UR UR19, SR_CTAID.Y ;  /* 0x00000000001379c3 */ /* 0x000ee40000002600 */
[----:B--2---:R-:W2:Y:S06]  /*03a0*/  LDS R3, [UR8] ;  /* 0x00000008ff037984 */ /* 0x004eac0008000800 */
[----:B------:R-:W-:Y:S06]  /*03b0*/  BAR.SYNC.DEFER_BLOCKING 0x0 ;  /* 0x0000000000007b1d */ /* 0x000fec0000010000 */
[----:B------:R-:W-:Y:S05]  /*03c0*/  @P2 BRA `(.L_x_5) ;  /* 0x0000000000182947 */ /* 0x000fea0003800000 */
[----:B------:R-:W-:Y:S01]  /*03d0*/  ELECT P0, URZ, PT ;  /* 0x0000000000ff782f */ /* 0x000fe20003800000 */
[----:B------:R-:W-:Y:S01]  /*03e0*/  IMAD.MOV.U32 R2, RZ, RZ, 0x1 ;  /* 0x00000001ff027424 */ /* 0x000fe200078e00ff */
[----:B------:R-:W-:Y:S01]  /*03f0*/  UMOV UR5, 0x40 ;  /* 0x0000004000057882 */ /* 0x000fe20000000000 */
[----:B------:R-:W-:Y:S01]  /*0400*/  UVIRTCOUNT.DEALLOC.SMPOOL 0x80 ;  /* 0x000000800000784c */ /* 0x000fe20000000000 */
[----:B------:R-:W-:-:S09]  /*0410*/  ULEA UR5, UR4, UR5, 0x18 ;  /* 0x0000000504057291 */ /* 0x000fd2000f8ec0ff */
[----:B------:R5:W-:Y:S03]  /*0420*/  @P0 STS.U8 [UR5], R2 ;  /* 0x00000002ff000988 */ /* 0x000be60008000005 */
.L_x_5:
[----:B------:R-:W5:Y:S01]  /*0430*/  S2UR UR4, SR_CTAID.Z ;  /* 0x00000000000479c3 */ /* 0x000f620000002700 */
[----:B------:R-:W4:Y:S01]  /*0440*/  LDCU UR5, c[0x0][0x370] ;  /* 0x00006e00ff0577ac */ /* 0x000f220008000800 */
[----:B------:R-:W-:Y:S01]  /*0450*/  ISETP.GE.U32.AND P0, PT, R132, 0x20, PT ;  /* 0x000000208400780c */ /* 0x000fe20003f06070 */
[----:B----4-:R-:W-:Y:S01]  /*0460*/  VIADD R4, R4, 0xffffffff ;  /* 0xffffffff04047836 */ /* 0x010fe20000000000 */
[C---:B------:R-:W-:Y:S01]  /*0470*/  ISETP.NE.U32.AND P3, PT, R132.reuse, RZ, PT ;  /* 0x000000ff8400720c */ /* 0x040fe20003f65070 */
[----:B------:R-:W5:Y:S01]  /*0480*/  LDCU UR6, c[0x0][0x374] ;  /* 0x00006e80ff0677ac */ /* 0x000f620008000800 */
[----:B------:R-:W-:Y:S01]  /*0490*/  LEA R10, R132, UR8, 0x2 ;  /* 0x00000008840a7c11 */ /* 0x000fe2000f8e10ff */
[----:B-----5:R-:W-:Y:S01]  /*04a0*/  VIADD R11, R12, 0xffffffff ;  /* 0xffffffff0c0b7836 */ /* 0x020fe20000000000 */
[----:B------:R-:W4:Y:S01]  /*04b0*/  S2UR UR7, SR_CTAID.X ;  /* 0x00000000000779c3 */ /* 0x000f220000002500 */
[----:B------:R-:W5:Y:S01]  /*04c0*/  LDCU.64 UR16, c[0x0][0x3c0] ;  /* 0x00007800ff1077ac */ /* 0x000f620008000a00 */
[----:B--2---:R-:W-:Y:S01]  /*04d0*/  R2UR UR24, R3 ;  /* 0x00000000031872ca */ /* 0x004fe200000e0000 */
[----:B------:R-:W-:Y:S04]  /*04e0*/  BSSY.RECONVERGENT B0, `(.L_x_6) ;  /* 0x0000011000007945 */ /* 0x000fe80003800200 */
[----:B------:R2:W-:Y:S01]  /*04f0*/  @!P0 STS [R10], RZ ;  /* 0x000000ff0a008388 */ /* 0x0005e20000000800 */
[----:B------:R-:W-:-:S03]  /*0500*/  NOP ;  /* 0x0000000000007918 */ /* 0x000fc60000000000 */
[----:B------:R2:W-:Y:S01]  /*0510*/  @!P3 STS [UR8+0x24], R4 ;  /* 0x00002404ff00b988 */ /* 0x0005e20008000808 */
[----:B---3--:R-:W-:-:S03]  /*0520*/  UIMAD UR4, UR4, UR6, UR19 ;  /* 0x00000006040472a4 */ /* 0x008fc6000f8e0213 */
[----:B------:R2:W-:Y:S01]  /*0530*/  @!P3 STS [UR8+0x20], R11 ;  /* 0x0000200bff00b988 */ /* 0x0005e20008000808 */
[----:B----4-:R-:W-:-:S04]  /*0540*/  UIMAD UR4, UR4, UR5, UR7 ;  /* 0x00000005040472a4 */ /* 0x010fc8000f8e0207 */
[----:B------:R-:W-:-:S04]  /*0550*/  UIMAD UR4, UR4, 0x180, URZ ;  /* 0x00000180040478a4 */ /* 0x000fc8000f8e02ff */
[----:B-----5:R-:W-:-:S04]  /*0560*/  UIADD3 UR20, UP0, UPT, UR4, UR16, URZ ;  /* 0x0000001004147290 */ /* 0x020fc8000ff1e0ff */
[----:B------:R-:W-:Y:S01]  /*0570*/  ULEA.HI.X.SX32 UR21, UR4, UR17, 0x1, UP0 ;  /* 0x0000001104157291 */ /* 0x000fe200080f0eff */
[----:B--2---:R-:W-:Y:S11]  /*0580*/  @P3 BRA `(.L_x_7) ;  /* 0x0000000000183947 */ /* 0x004ff60003800000 */
[----:B------:R-:W2:Y:S01]  /*0590*/  LDS R2, [UR8+0x8] ;  /* 0x00000808ff027984 */ /* 0x000ea20008000800 */
[----:B------:R-:W3:Y:S01]  /*05a0*/  LDC.64 R6, c[0x0][0x380] ;  /* 0x0000e000ff067b82 */ /* 0x000ee20000000a00 */
[----:B------:R-:W-:Y:S02]  /*05b0*/  IMAD.MOV.U32 R3, RZ, RZ, 0x70 ;  /* 0x00000070ff037424 */ /* 0x000fe400078e00ff */
[----:B---3--:R3:W-:Y:S03]  /*05c0*/  STS.64 [UR8], R6 ;  /* 0x00000006ff007988 */ /* 0x0087e60008000a08 */
[----:B--2---:R-:W-:-:S05]  /*05d0*/  LOP3.LUT R2, R2, 0x10, R3, 0xd8, !PT ;  /* 0x0000001002027812 */ /* 0x004fca00078ed803 */
[----:B------:R3:W-:Y:S02]  /*05e0*/  STS [UR8+0x8], R2 ;  /* 0x00000802ff007988 */ /* 0x0007e40008000808 */
.L_x_7:
[----:B------:R-:W-:Y:S05]  /*05f0*/  BSYNC.RECONVERGENT B0 ;  /* 0x0000000000007941 */ /* 0x000fea0003800200 */
.L_x_6:
[----:B------:R-:W-:Y:S04]  /*0600*/  BSSY.RECONVERGENT B0, `(.L_x_8) ;  /* 0x000000a000007945 */ /* 0x000fe80003800200 */
[----:B------:R-:W-:Y:S05]  /*0610*/  @P3 BRA `(.L_x_9) ;  /* 0x0000000000203947 */ /* 0x000fea0003800000 */
[----:B---3--:R-:W2:Y:S01]  /*0620*/  LDS R2, [UR8+0x34] ;  /* 0x00003408ff027984 */ /* 0x008ea20008000800 */
[----:B------:R-:W-:Y:S02]  /*0630*/  IMAD.MOV.U32 R3, RZ, RZ, 0x1f000000 ;  /* 0x1f000000ff037424 */ /* 0x000fe400078e00ff */
[----:B------:R-:W-:Y:S01]  /*0640*/  @!P3 IMAD.MOV.U32 R5, RZ, RZ, 0x7f ;  /* 0x0000007fff05b424 */ /* 0x000fe200078e00ff */
[----:B------:R-:W3:Y:S02]  /*0650*/  @!P3 LDS R6, [UR8+0x38] ;  /* 0x00003808ff06b984 */ /* 0x000ee40008000800 */
[----:B--2---:R-:W-:Y:S02]  /*0660*/  LOP3.LUT R2, R2, 0xff000000, R3, 0xb8, !PT ;  /* 0xff00000002027812 */ /* 0x004fe400078eb803 */
[----:B---3--:R-:W-:-:S03]  /*0670*/  @!P3 LOP3.LUT R3, R6, 0xff, R5, 0xb8, !PT ;  /* 0x000000ff0603b812 */ /* 0x008fc600078eb805 */
[----:B------:R2:W-:Y:S04]  /*0680*/  STS [UR8+0x34], R2 ;  /* 0x00003402ff007988 */ /* 0x0005e80008000808 */
[----:B------:R2:W-:Y:S02]  /*0690*/  @!P3 STS [UR8+0x38], R3 ;  /* 0x00003803ff00b988 */ /* 0x0005e40008000808 */
.L_x_9:
[----:B------:R-:W-:Y:S05]  /*06a0*/  BSYNC.RECONVERGENT B0 ;  /* 0x0000000000007941 */ /* 0x000fea0003800200 */
.L_x_8:
[----:B------:R-:W-:Y:S04]  /*06b0*/  BSSY.RECONVERGENT B0, `(.L_x_10) ;  /* 0x000000e000007945 */ /* 0x000fe80003800200 */
[----:B------:R-:W-:Y:S05]  /*06c0*/  @P3 BRA `(.L_x_11) ;  /* 0x0000000000303947 */ /* 0x000fea0003800000 */
[----:B--2---:R-:W2:Y:S01]  /*06d0*/  LDS R3, [UR8+0x34] ;  /* 0x00003408ff037984 */ /* 0x004ea20008000800 */
[----:B------:R-:W4:Y:S03]  /*06e0*/  LDC.64 R8, c[0x0][0x3a8] ;  /* 0x0000ea00ff087b82 */ /* 0x000f260000000a00 */
[----:B---3--:R-:W3:Y:S01]  /*06f0*/  LDS R2, [UR8+0x1c] ;  /* 0x00001c08ff027984 */ /* 0x008ee20008000800 */
[C---:B----4-:R-:W-:Y:S01]  /*0700*/  SHF.L.U64.HI R6, R8.reuse, 0x1, R9 ;  /* 0x0000000108067819 */ /* 0x050fe20000010209 */
[----:B------:R-:W-:-:S03]  /*0710*/  IMAD.SHL.U32 R5, R8, 0x2, RZ ;  /* 0x0000000208057824 */ /* 0x000fc600078e00ff */
[--C-:B------:R-:W-:Y:S02]  /*0720*/  SHF.R.U32.HI R7, RZ, 0x4, R6.reuse ;  /* 0x00000004ff077819 */ /* 0x100fe40000011606 */
[----:B------:R-:W-:-:S05]  /*0730*/  SHF.R.U64 R5, R5, 0x4, R6 ;  /* 0x0000000405057819 */ /* 0x000fca0000001206 */
[----:B------:R4:W-:Y:S01]  /*0740*/  STS [UR8+0xc], R5 ;  /* 0x00000c05ff007988 */ /* 0x0009e20008000808 */
[----:B--2---:R-:W-:Y:S02]  /*0750*/  LOP3.LUT R3, R3, 0x7, RZ, 0xb8, !PT ;  /* 0x0000000703037812 */ /* 0x004fe400078eb8ff */
[----:B---3--:R-:W-:-:S03]  /*0760*/  LOP3.LUT R2, R2, 0xf, R7, 0xb8, !PT ;  /* 0x0000000f02027812 */ /* 0x008fc600078eb807 */
[----:B------:R4:W-:Y:S04]  /*0770*/  STS [UR8+0x34], R3 ;  /* 0x00003403ff007988 */ /* 0x0009e80008000808 */
[----:B------:R4:W-:Y:S02]  /*0780*/  STS [UR8+0x1c], R2 ;  /* 0x00001c02ff007988 */ /* 0x0009e40008000808 */
.L_x_11:
[----:B------:R-:W-:Y:S05]  /*0790*/  BSYNC.RECONVERGENT B0 ;  /* 0x0000000000007941 */ /* 0x000fea0003800200 */
.L_x_10:
[----:B------:R-:W-:Y:S04]  /*07a0*/  BSSY.RECONVERGENT B1, `(.L_x_12) ;  /* 0x000001a000017945 */ /* 0x000fe80003800200 */
[----:B------:R-:W-:Y:S04]  /*07b0*/  BSSY.RELIABLE B0, `(.L_x_13) ;  /* 0x0000015000007945 */ /* 0x000fe80003800100 */
[----:B------:R-:W-:Y:S05]  /*07c0*/  @P3 BRA `(.L_x_14) ;  /* 0x0000000000203947 */ /* 0x000fea0003800000 */
[----:B--234-:R-:W2:Y:S02]  /*07d0*/  LDS R2, [UR8+0x34] ;  /* 0x00003408ff027984 */ /* 0x01cea40008000800 */
[----:B--2---:R-:W-:-:S05]  /*07e0*/  LOP3.LUT R2, R2, 0x38, RZ, 0xb8, !PT ;  /* 0x0000003802027812 */ /* 0x004fca00078eb8ff */
[----:B------:R2:W-:Y:S01]  /*07f0*/  STS [UR8+0x34], R2 ;  /* 0x00003402ff007988 */ /* 0x0005e20008000808 */
[----:B------:R-:W-:Y:S05]  /*0800*/  @P3 BRA `(.L_x_15) ;  /* 0x0000000000203947 */ /* 0x000fea0003800000 */
[----:B--2---:R-:W2:Y:S01]  /*0810*/  LDS R2, [UR8+0x8] ;  /* 0x00000808ff027984 */ /* 0x004ea20008000800 */
[----:B------:R-:W-:-:S05]  /*0820*/  IMAD.MOV.U32 R3, RZ, RZ, 0x780 ;  /* 0x00000780ff037424 */ /* 0x000fca00078e00ff */
[----:B--2---:R-:W-:-:S05]  /*0830*/  LOP3.LUT R2, R2, 0x500, R3, 0xd8, !PT ;  /* 0x0000050002027812 */ /* 0x004fca00078ed803 */
[----:B------:R5:W-:Y:S02]  /*0840*/  STS [UR8+0x8], R2 ;  /* 0x00000802ff007988 */ /* 0x000be40008000808 */
.L_x_14:
[----:B------:R-:W-:Y:S05]  /*0850*/  @P3 BRA `(.L_x_16) ;  /* 0x0000000000283947 */ /* 0x000fea0003800000 */
[----:B--2345:R-:W2:Y:S02]  /*0860*/  LDS R2, [UR8+0x8] ;  /* 0x00000808ff027984 */ /* 0x03cea40008000800 */
[----:B--2---:R-:W-:-:S05]  /*0870*/  LOP3.LUT R2, R2, 0x1800, RZ, 0xb8, !PT ;  /* 0x0000180002027812 */ /* 0x004fca00078eb8ff */
[----:B------:R3:W-:Y:S02]  /*0880*/  STS [UR8+0x8], R2 ;  /* 0x00000802ff007988 */ /* 0x0007e40008000808 */
.L_x_15:
[----:B------:R-:W-:Y:S05]  /*0890*/  @P3 BREAK.RELIABLE B0 ;  /* 0x0000000000003942 */ /* 0x000fea0003800100 */
[----:B------:R-:W-:Y:S05]  /*08a0*/  @P3 BRA `(.L_x_17) ;  /* 0x0000000000243947 */ /* 0x000fea0003800000 */
[----:B------:R-:W4:Y:S01]  /*08b0*/  LDS R3, [UR8+0x8] ;  /* 0x00000808ff037984 */ /* 0x000f220008000800 */
[----:B--23--:R-:W-:-:S05]  /*08c0*/  IMAD.MOV.U32 R2, RZ, RZ, 0x6000 ;  /* 0x00006000ff027424 */ /* 0x00cfca00078e00ff */
[----:B----4-:R-:W-:-:S04]  /*08d0*/  LOP3.LUT R2, R3, 0x4000, R2, 0xd8, !PT ;  /* 0x0000400003027812 */ /* 0x010fc800078ed802 */
[----:B------:R-:W-:-:S05]  /*08e0*/  LOP3.LUT R2, R2, 0x400000, RZ, 0xb8, !PT ;  /* 0x0040000002027812 */ /* 0x000fca00078eb8ff */
[----:B------:R2:W-:Y:S02]  /*08f0*/  STS [UR8+0x8], R2 ;  /* 0x00000802ff007988 */ /* 0x0005e40008000808 */
.L_x_16:
[----:B------:R-:W-:Y:S05]  /*0900*/  BSYNC.RELIABLE B0 ;  /* 0x0000000000007941 */ /* 0x000fea0003800100 */
.L_x_13:
[----:B--2345:R-:W2:Y:S02]  /*0910*/  @!P3 LDS R2, [UR8+0x8] ;  /* 0x00000808ff02b984 */ /* 0x03cea40008000800 */
[----:B--2---:R-:W-:-:S05]  /*0920*/  @!P3 LOP3.LUT R2, R2, 0x8000, RZ, 0xb8, !PT ;  /* 0x000080000202b812 */ /* 0x004fca00078eb8ff */
[----:B------:R4:W-:Y:S02]  /*0930*/  @!P3 STS [UR8+0x8], R2 ;  /* 0x00000802ff00b988 */ /* 0x0009e40008000808 */
.L_x_17:
[----:B------:R-:W-:Y:S05]  /*0940*/  BSYNC.RECONVERGENT B1 ;  /* 0x0000000000017941 */ /* 0x000fea0003800200 */
.L_x_12:
[----:B------:R-:W-:Y:S05]  /*0950*/  WARPSYNC.ALL ;  /* 0x0000000000007948 */ /* 0x000fea0003800000 */
[----:B------:R-:W-:Y:S01]  /*0960*/  NOP ;  /* 0x0000000000007918 */ /* 0x000fe20000000000 */
[----:B------:R-:W5:Y:S02]  /*0970*/  LDC R5, c[0x0][0x39c] ;  /* 0x0000e700ff057b82 */ /* 0x000f640000000800 */
[----:B-----5:R-:W-:Y:S01]  /*0980*/  VIADD R5, R5, 0xffffffff ;  /* 0xffffffff05057836 */ /* 0x020fe20000000000 */
[----:B------:R-:W-:Y:S06]  /*0990*/  @P0 BRA `(.L_x_18) ;  /* 0x0000000000300947 */ /* 0x000fec0003800000 */
[----:B--234-:R-:W2:Y:S01]  /*09a0*/  S2R R2, SR_LANEID ;  /* 0x0000000000027919 */ /* 0x01cea20000000000 */
[----:B------:R-:W-:Y:S05]  /*09b0*/  WARPSYNC.ALL ;  /* 0x0000000000007948 */ /* 0x000fea0003800000 */
[----:B------:R-:W-:Y:S01]  /*09c0*/  NOP ;  /* 0x0000000000007918 */ /* 0x000fe20000000000 */
[----:B--2---:R-:W-:-:S05]  /*09d0*/  IMAD.SHL.U32 R6, R2, 0x4, RZ ;  /* 0x0000000402067824 */ /* 0x004fca00078e00ff */
[----:B------:R-:W2:Y:S01]  /*09e0*/  LDS R7, [R6+UR8] ;  /* 0x0000000806077984 */ /* 0x000ea20008000800 */
[----:B------:R-:W-:-:S05]  /*09f0*/  IADD3 R2, P1, PT, R6, UR20, RZ ;  /* 0x0000001406027c10 */ /* 0x000fca000ff3e0ff */
[----:B------:R-:W-:-:S05]  /*0a00*/  IMAD.X R3, RZ, RZ, UR21, P1 ;  /* 0x00000015ff037e24 */ /* 0x000fca00088e06ff */
[----:B--2---:R5:W2:Y:S01]  /*0a10*/  ATOMG.E.EXCH.STRONG.GPU PT, RZ, [R2], R7 ;  /* 0x0000000702ff73a8 */ /* 0x004aa200041ee100 */
[----:B------:R-:W-:-:S04]  /*0a20*/  DEPBAR {5,4,3,2,1,0} ;  /* 0x0000003f0000791a */ /* 0x000fc80000000000 */
[----:B------:R-:W3:Y:S02]  /*0a30*/  CCTL.E.C.LDCU.IV.DEEP [UR20] ;  /* 0x0000000014007540 */ /* 0x000ee40009c08000 */
[----:B---3--:R5:W-:Y:S01]  /*0a40*/  UTMACCTL.IV [UR20] ;  /* 0x00000000140079b9 */ /* 0x008be20008000000 */
[----:B------:R-:W-:Y:S01]  /*0a50*/  NOP ;  /* 0x0000000000007918 */ /* 0x000fe20000000000 */
.L_x_18:
[----:B------:R-:W-:Y:S05]  /*0a60*/  @P0 BRA `(.L_x_19) ;  /* 0x00000000000c0947 */ /* 0x000fea0003800000 */
[----:B------:R0:W-:Y:S01]  /*0a70*/  UTMACMDFLUSH ;  /* 0x00000000000079b7 */ /* 0x0001e20000000000 */
[----:B------:R-:W-:Y:S05]  /*0a80*/  @P0 BRA `(.L_x_19) ;  /* 0x0000000000040947 */ /* 0x000fea0003800000 */
[----:B------:R-:W-:-:S04]  /*0a90*/  DEPBAR.LE SB0, 0x0 ;  /* 0x000080000000791a */ /* 0x000fc80000000000 */
.L_x_19:
[----:B------:R-:W-:Y:S05]  /*0aa0*/  WARPSYNC.ALL ;  /* 0x0000000000007948 */ /* 0x000fea0003800000 */
[----:B------:R-:W-:Y:S01]  /*0ab0*/  NOP ;  /* 0x0000000000007918 */ /* 0x000fe20000000000 */
[----:B--2---:R-:W-:Y:S06]  /*0ac0*/  BAR.SYNC.DEFER_BLOCKING 0x0 ;  /* 0x0000000000007b1d */ /* 0x004fec0000010000 */
[----:B------:R-:W-:Y:S02]  /*0ad0*/  BSSY.RECONVERGENT B1, `(.L_x_20) ;  /* 0x000000b000017945 */ /* 0x000fe40003800200 */
[----:B------:R-:W-:Y:S06]  /*0ae0*/  BAR.SYNC.DEFER_BLOCKING 0x0 ;  /* 0x0000000000007b1d */ /* 0x000fec0000010000 */
[----:B------:R2:W-:Y:S01]  /*0af0*/  @!P0 STS [R10], RZ ;  /* 0x000000ff0a008388 */ /* 0x0005e20000000800 */
[----:B------:R-:W-:Y:S01]  /*0b00*/  NOP ;  /* 0x0000000000007918 */ /* 0x000fe20000000000 */
[----:B------:R-:W-:Y:S05]  /*0b10*/  @P3 BRA `(.L_x_21) ;  /* 0x0000000000183947 */ /* 0x000fea0003800000 */
[----:B---345:R-:W3:Y:S01]  /*0b20*/  LDS R2, [UR8+0x8] ;  /* 0x00000808ff027984 */ /* 0x038ee20008000800 */
[----:B------:R-:W4:Y:S01]  /*0b30*/  LDC.64 R6, c[0x0][0x388] ;  /* 0x0000e200ff067b82 */ /* 0x000f220000000a00 */
[----:B------:R-:W-:Y:S02]  /*0b40*/  IMAD.MOV.U32 R3, RZ, RZ, 0x70 ;  /* 0x00000070ff037424 */ /* 0x000fe400078e00ff */
[----:B----4-:R4:W-:Y:S03]  /*0b50*/  STS.64 [UR8], R6 ;  /* 0x00000006ff007988 */ /* 0x0109e60008000a08 */
[----:B---3--:R-:W-:-:S05]  /*0b60*/  LOP3.LUT R2, R2, 0x10, R3, 0xd8, !PT ;  /* 0x0000001002027812 */ /* 0x008fca00078ed803 */
[----:B------:R4:W-:Y:S02]  /*0b70*/  STS [UR8+0x8], R2 ;  /* 0x00000802ff007988 */ /* 0x0009e40008000808 */
.L_x_21:
[----:B-----5:R-:W-:Y:S05]  /*0b80*/  BSYNC.RECONVERGENT B1 ;  /* 0x0000000000017941 */ /* 0x020fea0003800200 */
.L_x_20:
[----:B------:R-:W-:Y:S04]  /*0b90*/  BSSY.RECONVERGENT B1, `(.L_x_22) ;  /* 0x000000a000017945 */ /* 0x000fe80003800200 */
[----:B------:R-:W-:Y:S05]  /*0ba0*/  @P3 BRA `(.L_x_23) ;  /* 0x0000000000203947 */ /* 0x000fea0003800000 */
[----:B---34-:R-:W3:Y:S01]  /*0bb0*/  LDS R2, [UR8+0x34] ;  /* 0x00003408ff027984 */ /* 0x018ee20008000800 */
[----:B------:R-:W-:Y:S02]  /*0bc0*/  IMAD.MOV.U32 R3, RZ, RZ, 0x3f000000 ;  /* 0x3f000000ff037424 */ /* 0x000fe400078e00ff */
[----:B------:R-:W-:Y:S01]  /*0bd0*/  @!P3 IMAD.MOV.U32 R6, RZ, RZ, 0x1f ;  /* 0x0000001fff06b424 */ /* 0x000fe200078e00ff */
[----:B------:R-:W4:Y:S02]  /*0be0*/  @!P3 LDS R7, [UR8+0x38] ;  /* 0x00003808ff07b984 */ /* 0x000f240008000800 */
[----:B---3--:R-:W-:Y:S02]  /*0bf0*/  LOP3.LUT R2, R2, 0xff000000, R3, 0xb8, !PT ;  /* 0xff00000002027812 */ /* 0x008fe400078eb803 */
[----:B----4-:R-:W-:-:S03]  /*0c00*/  @!P3 LOP3.LUT R3, R7, 0xff, R6, 0xb8, !PT ;  /* 0x000000ff0703b812 */ /* 0x010fc600078eb806 */
[----:B------:R5:W-:Y:S04]  /*0c10*/  STS [UR8+0x34], R2 ;  /* 0x00003402ff007988 */ /* 0x000be80008000808 */
[----:B------:R5:W-:Y:S02]  /*0c20*/  @!P3 STS [UR8+0x38], R3 ;  /* 0x00003803ff00b988 */ /* 0x000be40008000808 */
.L_x_23:
[----:B------:R-:W-:Y:S05]  /*0c30*/  BSYNC.RECONVERGENT B1 ;  /* 0x0000000000017941 */ /* 0x000fea0003800200 */
.L_x_22:
[----:B------:R-:W-:Y:S04]  /*0c40*/  BSSY.RECONVERGENT B1, `(.L_x_24) ;  /* 0x0000004000017945 */ /* 0x000fe80003800200 */
[----:B------:R-:W-:Y:S05]  /*0c50*/  @P3 BRA `(.L_x_25) ;  /* 0x0000000000083947 */ /* 0x000fea0003800000 */
[----:B------:R2:W-:Y:S04]  /*0c60*/  STS [UR8+0x24], R11 ;  /* 0x0000240bff007988 */ /* 0x0005e80008000808 */
[----:B------:R2:W-:Y:S02]  /*0c70*/  STS [UR8+0x20], R5 ;  /* 0x00002005ff007988 */ /* 0x0005e40008000808 */
.L_x_25:
[----:B------:R-:W-:Y:S05]  /*0c80*/  BSYNC.RECONVERGENT B1 ;  /* 0x0000000000017941 */ /* 0x000fea0003800200 */
.L_x_24:
[----:B------:R-:W-:Y:S04]  /*0c90*/  BSSY.RECONVERGENT B1, `(.L_x_26) ;  /* 0x000000e000017945 */ /* 0x000fe80003800200 */
[----:B------:R-:W-:Y:S05]  /*0ca0*/  @P3 BRA `(.L_x_27) ;  /* 0x0000000000303947 */ /* 0x000fea0003800000 */
[----:B-----5:R-:W5:Y:S01]  /*0cb0*/  LDS R3, [UR8+0x34] ;  /* 0x00003408ff037984 */ /* 0x020f620008000800 */
[----:B----4-:R-:W4:Y:S03]  /*0cc0*/  LDC.64 R6, c[0x0][0x3b0] ;  /* 0x0000ec00ff067b82 */ /* 0x010f260000000a00 */
[----:B---3--:R-:W3:Y:S01]  /*0cd0*/  LDS R2, [UR8+0x1c] ;  /* 0x00001c08ff027984 */ /* 0x008ee20008000800 */
[C---:B----4-:R-:W-:Y:S01]  /*0ce0*/  SHF.L.U64.HI R7, R6.reuse, 0x1, R7 ;  /* 0x0000000106077819 */ /* 0x050fe20000010207 */
[----:B------:R-:W-:-:S03]  /*0cf0*/  IMAD.SHL.U32 R6, R6, 0x2, RZ ;  /* 0x0000000206067824 */ /* 0x000fc600078e00ff */
[--C-:B------:R-:W-:Y:S02]  /*0d00*/  SHF.R.U32.HI R9, RZ, 0x4, R7.reuse ;  /* 0x00000004ff097819 */ /* 0x100fe40000011607 */
[----:B------:R-:W-:-:S05]  /*0d10*/  SHF.R.U64 R6, R6, 0x4, R7 ;  /* 0x0000000406067819 */ /* 0x000fca0000001207 */
[----:B------:R4:W-:Y:S01]  /*0d20*/  STS [UR8+0xc], R6 ;  /* 0x00000c06ff007988 */ /* 0x0009e20008000808 */
[----:B-----5:R-:W-:Y:S02]  /*0d30*/  LOP3.LUT R3, R3, 0x7, RZ, 0xb8, !PT ;  /* 0x0000000703037812 */ /* 0x020fe400078eb8ff */
[----:B---3--:R-:W-:-:S03]  /*0d40*/  LOP3.LUT R2, R2, 0xf, R9, 0xb8, !PT ;  /* 0x0000000f02027812 */ /* 0x008fc600078eb809 */
[----:B------:R4:W-:Y:S04]  /*0d50*/  STS [UR8+0x34], R3 ;  /* 0x00003403ff007988 */ /* 0x0009e80008000808 */
[----:B------:R4:W-:Y:S02]  /*0d60*/  STS [UR8+0x1c], R2 ;  /* 0x00001c02ff007988 */ /* 0x0009e40008000808 */
.L_x_27:
[----:B------:R-:W-:Y:S05]  /*0d70*/  BSYNC.RECONVERGENT B1 ;  /* 0x0000000000017941 */ /* 0x000fea0003800200 */
.L_x_26:
[----:B------:R-:W-:Y:S04]  /*0d80*/  BSSY.RECONVERGENT B2, `(.L_x_28) ;  /* 0x000001a000027945 */ /* 0x000fe80003800200 */
[----:B------:R-:W-:Y:S04]  /*0d90*/  BSSY.RELIABLE B1, `(.L_x_29) ;  /* 0x0000015000017945 */ /* 0x000fe80003800100 */
[----:B------:R-:W-:Y:S05]  /*0da0*/  @P3 BRA `(.L_x_30) ;  /* 0x0000000000203947 */ /* 0x000fea0003800000 */
[----:B---345:R-:W3:Y:S02]  /*0db0*/  LDS R2, [UR8+0x34] ;  /* 0x00003408ff027984 */ /* 0x038ee40008000800 */
[----:B---3--:R-:W-:-:S05]  /*0dc0*/  LOP3.LUT R2, R2, 0x38, RZ, 0xb8, !PT ;  /* 0x0000003802027812 */ /* 0x008fca00078eb8ff */
[----:B------:R3:W-:Y:S01]  /*0dd0*/  STS [UR8+0x34], R2 ;  /* 0x00003402ff007988 */ /* 0x0007e20008000808 */
[----:B------:R-:W-:Y:S05]  /*0de0*/  @P3 BRA `(.L_x_31) ;  /* 0x0000000000203947 */ /* 0x000fea0003800000 */
[----:B---3--:R-:W3:Y:S01]  /*0df0*/  LDS R2, [UR8+0x8] ;  /* 0x00000808ff027984 */ /* 0x008ee20008000800 */
[----:B------:R-:W-:-:S05]  /*0e00*/  IMAD.MOV.U32 R3, RZ, RZ, 0x780 ;  /* 0x00000780ff037424 */ /* 0x000fca00078e00ff */
[----:B---3--:R-:W-:-:S05]  /*0e10*/  LOP3.LUT R2, R2, 0x500, R3, 0xd8, !PT ;  /* 0x0000050002027812 */ /* 0x008fca00078ed803 */
[----:B------:R3:W-:Y:S02]  /*0e20*/  STS [UR8+0x8], R2 ;  /* 0x00000802ff007988 */ /* 0x0007e40008000808 */
.L_x_30:
[----:B------:R-:W-:Y:S05]  /*0e30*/  @P3 BRA `(.L_x_32) ;  /* 0x0000000000283947 */ /* 0x000fea0003800000 */
[----:B---345:R-:W3:Y:S02]  /*0e40*/  LDS R2, [UR8+0x8] ;  /* 0x00000808ff027984 */ /* 0x038ee40008000800 */
[----:B---3--:R-:W-:-:S05]  /*0e50*/  LOP3.LUT R2, R2, 0x1800, RZ, 0xb8, !PT ;  /* 0x0000180002027812 */ /* 0x008fca00078eb8ff */
[----:B------:R4:W-:Y:S02]  /*0e60*/  STS [UR8+0x8], R2 ;  /* 0x00000802ff007988 */ /* 0x0009e40008000808 */
.L_x_31:
[----:B------:R-:W-:Y:S05]  /*0e70*/  @P3 BREAK.RELIABLE B1 ;  /* 0x0000000000013942 */ /* 0x000fea0003800100 */
[----:B------:R-:W-:Y:S05]  /*0e80*/  @P3 BRA `(.L_x_33) ;  /* 0x0000000000243947 */ /* 0x000fea0003800000 */
[----:B---34-:R-:W3:Y:S01]  /*0e90*/  LDS R2, [UR8+0x8] ;  /* 0x00000808ff027984 */ /* 0x018ee20008000800 */
[----:B------:R-:W-:-:S05]  /*0ea0*/  IMAD.MOV.U32 R3, RZ, RZ, 0x6000 ;  /* 0x00006000ff037424 */ /* 0x000fca00078e00ff */
[----:B---3--:R-:W-:-:S04]  /*0eb0*/  LOP3.LUT R2, R2, 0x6000, R3, 0xd8, !PT ;  /* 0x0000600002027812 */ /* 0x008fc800078ed803 */
[----:B------:R-:W-:-:S05]  /*0ec0*/  LOP3.LUT R2, R2, 0x400000, RZ, 0xb8, !PT ;  /* 0x0040000002027812 */ /* 0x000fca00078eb8ff */
[----:B------:R3:W-:Y:S02]  /*0ed0*/  STS [UR8+0x8], R2 ;  /* 0x00000802ff007988 */ /* 0x0007e40008000808 */
.L_x_32:
[----:B------:R-:W-:Y:S05]  /*0ee0*/  BSYNC.RELIABLE B1 ;  /* 0x0000000000017941 */ /* 0x000fea0003800100 */
.L_x_29:
[----:B---345:R-:W3:Y:S02]  /*0ef0*/  @!P3 LDS R2, [UR8+0x8] ;  /* 0x00000808ff02b984 */ /* 0x038ee40008000800 */
[----:B---3--:R-:W-:-:S05]  /*0f00*/  @!P3 LOP3.LUT R2, R2, 0x8000, RZ, 0xb8, !PT ;  /* 0x000080000202b812 */ /* 0x008fca00078eb8ff */
[----:B------:R5:W-:Y:S02]  /*0f10*/  @!P3 STS [UR8+0x8], R2 ;  /* 0x00000802ff00b988 */ /* 0x000be40008000808 */
.L_x_33:
[----:B------:R-:W-:Y:S05]  /*0f20*/  BSYNC.RECONVERGENT B2 ;  /* 0x0000000000027941 */ /* 0x000fea0003800200 */
.L_x_28:
[----:B------:R-:W-:Y:S05]  /*0f30*/  WARPSYNC.ALL ;  /* 0x0000000000007948 */ /* 0x000fea0003800000 */
[----:B------:R-:W-:Y:S01]  /*0f40*/  NOP ;  /* 0x0000000000007918 */ /* 0x000fe20000000000 */
[----:B------:R-:W-:-:S04]  /*0f50*/  UIADD3 UR5, UPT, UPT, UR4, 0x80, URZ ;  /* 0x0000008004057890 */ /* 0x000fc8000fffe0ff */
[----:B------:R-:W-:-:S04]  /*0f60*/  UIADD3 UR22, UP0, UPT, UR5, UR16, URZ ;  /* 0x0000001005167290 */ /* 0x000fc8000ff1e0ff */
[----:B------:R-:W-:Y:S01]  /*0f70*/  ULEA.HI.X.SX32 UR23, UR5, UR17, 0x1, UP0 ;  /* 0x0000001105177291 */ /* 0x000fe200080f0eff */
[----:B------:R-:W-:Y:S11]  /*0f80*/  @P0 BRA `(.L_x_34) ;  /* 0x0000000000300947 */ /* 0x000ff60003800000 */
[----:B---345:R-:W3:Y:S01]  /*0f90*/  S2R R2, SR_LANEID ;  /* 0x0000000000027919 */ /* 0x038ee20000000000 */
[----:B------:R-:W-:Y:S05]  /*0fa0*/  WARPSYNC.ALL ;  /* 0x0000000000007948 */ /* 0x000fea0003800000 */
[----:B------:R-:W-:Y:S01]  /*0fb0*/  NOP ;  /* 0x0000000000007918 */ /* 0x000fe20000000000 */
[----:B---3--:R-:W-:-:S05]  /*0fc0*/  IMAD.SHL.U32 R6, R2, 0x4, RZ ;  /* 0x0000000402067824 */ /* 0x008fca00078e00ff */
[----:B------:R-:W3:Y:S01]  /*0fd0*/  LDS R7, [R6+UR8] ;  /* 0x0000000806077984 */ /* 0x000ee20008000800 */
[----:B------:R-:W-:-:S05]  /*0fe0*/  IADD3 R2, P1, PT, R6, UR22, RZ ;  /* 0x0000001606027c10 */ /* 0x000fca000ff3e0ff */
[----:B------:R-:W-:-:S05]  /*0ff0*/  IMAD.X R3, RZ, RZ, UR23, P1 ;  /* 0x00000017ff037e24 */ /* 0x000fca00088e06ff */
[----:B---3--:R3:W4:Y:S01]  /*1000*/  ATOMG.E.EXCH.STRONG.GPU PT, RZ, [R2], R7 ;  /* 0x0000000702ff73a8 */ /* 0x00872200041ee100 */
[----:B------:R-:W-:-:S04]  /*1010*/  DEPBAR {5,4,3,2,1,0} ;  /* 0x0000003f0000791a */ /* 0x000fc80000000000 */
[----:B------:R-:W5:Y:S02]  /*1020*/  CCTL.E.C.LDCU.IV.DEEP [UR22] ;  /* 0x0000000016007540 */ /* 0x000f640009c08000 */
[----:B-----5:R3:W-:Y:S01]  /*1030*/  UTMACCTL.IV [UR22] ;  /* 0x00000000160079b9 */ /* 0x0207e20008000000 */
[----:B------:R-:W-:Y:S01]  /*1040*/  NOP ;  /* 0x0000000000007918 */ /* 0x000fe20000000000 */
.L_x_34:
[----:B------:R-:W-:Y:S05]  /*1050*/  @P0 BRA `(.L_x_35) ;  /* 0x00000000000c0947 */ /* 0x000fea0003800000 */
[----:B------:R0:W-:Y:S01]  /*1060*/  UTMACMDFLUSH ;  /* 0x00000000000079b7 */ /* 0x0001e20000000000 */
[----:B------:R-:W-:Y:S05]  /*1070*/  @P0 BRA `(.L_x_35) ;  /* 0x0000000000040947 */ /* 0x000fea0003800000 */
[----:B------:R-:W-:-:S04]  /*1080*/  DEPBAR.LE SB0, 0x0 ;  /* 0x000080000000791a */ /* 0x000fc80000000000 */
.L_x_35:
[----:B------:R-:W-:Y:S05]  /*1090*/  WARPSYNC.ALL ;  /* 0x0000000000007948 */ /* 0x000fea0003800000 */
[----:B------:R-:W-:Y:S01]  /*10a0*/  NOP ;  /* 0x0000000000007918 */ /* 0x000fe20000000000 */
[----:B----4-:R-:W-:Y:S06]  /*10b0*/  BAR.SYNC.DEFER_BLOCKING 0x0 ;  /* 0x0000000000007b1d */ /* 0x010fec0000010000 */
[----:B------:R-:W-:Y:S02]  /*10c0*/  BSSY.RECONVERGENT B2, `(.L_x_36) ;  /* 0x000000b000027945 */ /* 0x000fe40003800200 */
[----:B------:R-:W-:Y:S06]  /*10d0*/  BAR.SYNC.DEFER_BLOCKING 0x0 ;  /* 0x0000000000007b1d */ /* 0x000fec0000010000 */
[----:B------:R4:W-:Y:S01]  /*10e0*/  @!P0 STS [R10], RZ ;  /* 0x000000ff0a008388 */ /* 0x0009e20000000800 */
[----:B------:R-:W-:Y:S01]  /*10f0*/  NOP ;  /* 0x0000000000007918 */ /* 0x000fe20000000000 */
[----:B------:R-:W-:Y:S05]  /*1100*/  @P3 BRA `(.L_x_37) ;  /* 0x0000000000183947 */ /* 0x000fea0003800000 */
[----:B---3-5:R-:W3:Y:S01]  /*1110*/  LDS R2, [UR8+0x8] ;  /* 0x00000808ff027984 */ /* 0x028ee20008000800 */
[----:B------:R-:W5:Y:S01]  /*1120*/  LDC.64 R6, c[0x0][0x390] ;  /* 0x0000e400ff067b82 */ /* 0x000f620000000a00 */
[----:B------:R-:W-:Y:S02]  /*1130*/  IMAD.MOV.U32 R3, RZ, RZ, 0x70 ;  /* 0x00000070ff037424 */ /* 0x000fe400078e00ff */
[----:B-----5:R5:W-:Y:S03]  /*1140*/  STS.64 [UR8], R6 ;  /* 0x00000006ff007988 */ /* 0x020be60008000a08 */
[----:B---3--:R-:W-:-:S05]  /*1150*/  LOP3.LUT R2, R2, 0x10, R3, 0xd8, !PT ;  /* 0x0000001002027812 */ /* 0x008fca00078ed803 */
[----:B------:R5:W-:Y:S02]  /*1160*/  STS [UR8+0x8], R2 ;  /* 0x00000802ff007988 */ /* 0x000be40008000808 */
.L_x_37:
[----:B---3--:R-:W-:Y:S05]  /*1170*/  BSYNC.RECONVERGENT B2 ;  /* 0x0000000000027941 */ /* 0x008fea0003800200 */
.L_x_36:
[----:B------:R-:W-:Y:S04]  /*1180*/  BSSY.RECONVERGENT B3, `(.L_x_38) ;  /* 0x0000011000037945 */ /* 0x000fe80003800200 */
[----:B------:R-:W-:Y:S04]  /*1190*/  BSSY.RELIABLE B2, `(.L_x_39) ;  /* 0x000000e000027945 */ /* 0x000fe80003800100 */
[----:B------:R-:W-:Y:S05]  /*11a0*/  @P3 BRA `(.L_x_40) ;  /* 0x0000000000243947 */ /* 0x000fea0003800000 */
[----:B-----5:R-:W3:Y:S01]  /*11b0*/  LDS R2, [UR8+0x34] ;  /* 0x00003408ff027984 */ /* 0x020ee20008000800 */
[----:B------:R-:W-:-:S05]  /*11c0*/  IMAD.MOV.U32 R3, RZ, RZ, 0x3f000000 ;  /* 0x3f000000ff037424 */ /* 0x000fca00078e00ff */
[----:B---3--:R-:W-:-:S05]  /*11d0*/  LOP3.LUT R2, R2, 0xff000000, R3, 0xb8, !PT ;  /* 0xff00000002027812 */ /* 0x008fca00078eb803 */
[----:B------:R3:W-:Y:S01]  /*11e0*/  STS [UR8+0x34], R2 ;  /* 0x00003402ff007988 */ /* 0x0007e20008000808 */
[----:B------:R-:W-:Y:S05]  /*11f0*/  @P3 BRA `(.L_x_41) ;  /* 0x00000000001c3947 */ /* 0x000fea0003800000 */
[----:B---3--:R-:W3:Y:S01]  /*1200*/  LDS R2, [UR8+0x38] ;  /* 0x00003808ff027984 */ /* 0x008ee20008000800 */
[----:B------:R-:W-:-:S05]  /*1210*/  IMAD.MOV.U32 R3, RZ, RZ, 0x7f ;  /* 0x0000007fff037424 */ /* 0x000fca00078e00ff */
[----:B---3--:R-:W-:-:S05]  /*1220*/  LOP3.LUT R2, R2, 0xff, R3, 0xb8, !PT ;  /* 0x000000ff02027812 */ /* 0x008fca00078eb803 */
[----:B------:R3:W-:Y:S02]  /*1230*/  STS [UR8+0x38], R2 ;  /* 0x00003802ff007988 */ /* 0x0007e40008000808 */
.L_x_40:
[----:B------:R-:W-:Y:S05]  /*1240*/  @P3 BREAK.RELIABLE B2 ;  /* 0x0000000000023942 */ /* 0x000fea0003800100 */
[----:B------:R-:W-:Y:S05]  /*1250*/  @P3 BRA `(.L_x_42) ;  /* 0x00000000000c3947 */ /* 0x000fea0003800000 */
[----:B------:R2:W-:Y:S02]  /*1260*/  STS [UR8+0x20], R5 ;  /* 0x00002005ff007988 */ /* 0x0005e40008000808 */
.L_x_41:
[----:B------:R-:W-:Y:S05]  /*1270*/  BSYNC.RELIABLE B2 ;  /* 0x0000000000027941 */ /* 0x000fea0003800100 */
.L_x_39:
[----:B------:R2:W-:Y:S02]  /*1280*/  @!P3 STS [UR8+0x24], R4 ;  /* 0x00002404ff00b988 */ /* 0x0005e40008000808 */
.L_x_42:
[----:B------:R-:W-:Y:S05]  /*1290*/  BSYNC.RECONVERGENT B3 ;  /* 0x0000000000037941 */ /* 0x000fea0003800200 */
.L_x_38:
[----:B------:R-:W-:Y:S05]  /*12a0*/  WARPSYNC.ALL ;  /* 0x0000000000007948 */ /* 0x000fea0003800000 */
[----:B------:R-:W-:Y:S01]  /*12b0*/  NOP ;  /* 0x0000000000007918 */ /* 0x000fe20000000000 */
[----:B------:R-:W-:Y:S04]  /*12c0*/  BSSY.RECONVERGENT B3, `(.L_x_43) ;  /* 0x000000e000037945 */ /* 0x000fe80003800200 */
[----:B------:R-:W-:Y:S05]  /*12d0*/  @P3 BRA `(.L_x_44) ;  /* 0x0000000000303947 */ /* 0x000fea0003800000 */
[----:B------:R-:W2:Y:S02]  /*12e0*/  LDS R3, [UR8+0x34] ;  /* 0x00003408ff037984 */ /* 0x000ea40008000800 */
[----:B--2---:R-:W2:Y:S02]  /*12f0*/  LDC.64 R4, c[0x0][0x3b8] ;  /* 0x0000ee00ff047b82 */ /* 0x004ea40000000a00 */
[----:B---3-5:R-:W3:Y:S01]  /*1300*/  LDS R2, [UR8+0x1c] ;  /* 0x00001c08ff027984 */ /* 0x028ee20008000800 */
[C---:B--2---:R-:W-:Y:S01]  /*1310*/  SHF.L.U64.HI R5, R4.reuse, 0x1, R5 ;  /* 0x0000000104057819 */ /* 0x044fe20000010205 */
[----:B------:R-:W-:-:S03]  /*1320*/  IMAD.SHL.U32 R4, R4, 0x2, RZ ;  /* 0x0000000204047824 */ /* 0x000fc600078e00ff */
[--C-:B------:R-:W-:Y:S02]  /*1330*/  SHF.R.U32.HI R7, RZ, 0x4, R5.reuse ;  /* 0x00000004ff077819 */ /* 0x100fe40000011605 */
[----:B------:R-:W-:-:S05]  /*1340*/  SHF.R.U64 R4, R4, 0x4, R5 ;  /* 0x0000000404047819 */ /* 0x000fca0000001205 */
[----:B------:R2:W-:Y:S01]  /*1350*/  STS [UR8+0xc], R4 ;  /* 0x00000c04ff007988 */ /* 0x0005e20008000808 */
[----:B------:R-:W-:Y:S02]  /*1360*/  LOP3.LUT R3, R3, 0x7, RZ, 0xb8, !PT ;  /* 0x0000000703037812 */ /* 0x000fe400078eb8ff */
[----:B---3--:R-:W-:-:S03]  /*1370*/  LOP3.LUT R2, R2, 0xf, R7, 0xb8, !PT ;  /* 0x0000000f02027812 */ /* 0x008fc600078eb807 */
[----:B------:R2:W-:Y:S04]  /*1380*/  STS [UR8+0x34], R3 ;  /* 0x00003403ff007988 */ /* 0x0005e80008000808 */
[----:B------:R2:W-:Y:S02]  /*1390*/  STS [UR8+0x1c], R2 ;  /* 0x00001c02ff007988 */ /* 0x0005e40008000808 */
.L_x_44:
[----:B------:R-:W-:Y:S05]  /*13a0*/  BSYNC.RECONVERGENT B3 ;  /* 0x0000000000037941 */ /* 0x000fea0003800200 */
.L_x_43:
[----:B------:R-:W-:Y:S04]  /*13b0*/  BSSY.RECONVERGENT B4, `(.L_x_45) ;  /* 0x000001a000047945 */ /* 0x000fe80003800200 */
[----:B------:R-:W-:Y:S04]  /*13c0*/  BSSY.RELIABLE B3, `(.L_x_46) ;  /* 0x0000015000037945 */ /* 0x000fe80003800100 */
[----:B------:R-:W-:Y:S05]  /*13d0*/  @P3 BRA `(.L_x_47) ;  /* 0x0000000000203947 */ /* 0x000fea0003800000 */
[----:B--23-5:R-:W2:Y:S02]  /*13e0*/  LDS R2, [UR8+0x34] ;  /* 0x00003408ff027984 */ /* 0x02cea40008000800 */
[----:B--2---:R-:W-:-:S05]  /*13f0*/  LOP3.LUT R2, R2, 0x38, RZ, 0xb8, !PT ;  /* 0x0000003802027812 */ /* 0x004fca00078eb8ff */
[----:B------:R2:W-:Y:S01]  /*1400*/  STS [UR8+0x34], R2 ;  /* 0x00003402ff007988 */ /* 0x0005e20008000808 */
[----:B------:R-:W-:Y:S05]  /*1410*/  @P3 BRA `(.L_x_48) ;  /* 0x0000000000203947 */ /* 0x000fea0003800000 */
[----:B--2---:R-:W2:Y:S01]  /*1420*/  LDS R2, [UR8+0x8] ;  /* 0x00000808ff027984 */ /* 0x004ea20008000800 */
[----:B------:R-:W-:-:S05]  /*1430*/  IMAD.MOV.U32 R3, RZ, RZ, 0x780 ;  /* 0x00000780ff037424 */ /* 0x000fca00078e00ff */
[----:B--2---:R-:W-:-:S05]  /*1440*/  LOP3.LUT R2, R2, 0x500, R3, 0xd8, !PT ;  /* 0x0000050002027812 */ /* 0x004fca00078ed803 */
[----:B------:R2:W-:Y:S02]  /*1450*/  STS [UR8+0x8], R2 ;  /* 0x00000802ff007988 */ /* 0x0005e40008000808 */
.L_x_47:
[----:B------:R-:W-:Y:S05]  /*1460*/  @P3 BRA `(.L_x_49) ;  /* 0x0000000000283947 */ /* 0x000fea0003800000 */
[----:B--23-5:R-:W2:Y:S02]  /*1470*/  LDS R2, [UR8+0x8] ;  /* 0x00000808ff027984 */ /* 0x02cea40008000800 */
[----:B--2---:R-:W-:-:S05]  /*1480*/  LOP3.LUT R2, R2, 0x1800, RZ, 0xb8, !PT ;  /* 0x0000180002027812 */ /* 0x004fca00078eb8ff */
[----:B------:R3:W-:Y:S02]  /*1490*/  STS [UR8+0x8], R2 ;  /* 0x00000802ff007988 */ /* 0x0007e40008000808 */
.L_x_48:
[----:B------:R-:W-:Y:S05]  /*14a0*/  @P3 BREAK.RELIABLE B3 ;  /* 0x0000000000033942 */ /* 0x000fea0003800100 */
[----:B------:R-:W-:Y:S05]  /*14b0*/  @P3 BRA `(.L_x_50) ;  /* 0x0000000000243947 */ /* 0x000fea0003800000 */
[----:B--23--:R-:W2:Y:S01]  /*14c0*/  LDS R2, [UR8+0x8] ;  /* 0x00000808ff027984 */ /* 0x00cea20008000800 */
[----:B------:R-:W-:-:S05]  /*14d0*/  IMAD.MOV.U32 R3, RZ, RZ, 0x6000 ;  /* 0x00006000ff037424 */ /* 0x000fca00078e00ff */
[----:B--2---:R-:W-:-:S04]  /*14e0*/  LOP3.LUT R2, R2, 0x6000, R3, 0xd8, !PT ;  /* 0x0000600002027812 */ /* 0x004fc800078ed803 */
[----:B------:R-:W-:-:S05]  /*14f0*/  LOP3.LUT R2, R2, 0x400000, RZ, 0xb8, !PT ;  /* 0x0040000002027812 */ /* 0x000fca00078eb8ff */
[----:B------:R2:W-:Y:S02]  /*1500*/  STS [UR8+0x8], R2 ;  /* 0x00000802ff007988 */ /* 0x0005e40008000808 */
.L_x_49:
[----:B------:R-:W-:Y:S05]  /*1510*/  BSYNC.RELIABLE B3 ;  /* 0x0000000000037941 */ /* 0x000fea0003800100 */
.L_x_46:
[----:B--23-5:R-:W2:Y:S02]  /*1520*/  @!P3 LDS R2, [UR8+0x8] ;  /* 0x00000808ff02b984 */ /* 0x02cea40008000800 */
[----:B--2---:R-:W-:-:S05]  /*1530*/  @!P3 LOP3.LUT R2, R2, 0x8000, RZ, 0xb8, !PT ;  /* 0x000080000202b812 */ /* 0x004fca00078eb8ff */
[----:B------:R5:W-:Y:S02]  /*1540*/  @!P3 STS [UR8+0x8], R2 ;  /* 0x00000802ff00b988 */ /* 0x000be40008000808 */
.L_x_50:
[----:B------:R-:W-:Y:S05]  /*1550*/  BSYNC.RECONVERGENT B4 ;  /* 0x0000000000047941 */ /* 0x000fea0003800200 */
.L_x_45:
[----:B------:R-:W-:Y:S05]  /*1560*/  WARPSYNC.ALL ;  /* 0x0000000000007948 */ /* 0x000fea0003800000 */
[----:B------:R-:W-:Y:S01]  /*1570*/  NOP ;  /* 0x0000000000007918 */ /* 0x000fe20000000000 */
[----:B------:R-:W-:-:S04]  /*1580*/  UIADD3 UR4, UPT, UPT, UR4, 0x100, URZ ;  /* 0x0000010004047890 */ /* 0x000fc8000fffe0ff */
[----:B------:R-:W-:-:S04]  /*1590*/  UIADD3 UR16, UP0, UPT, UR4, UR16, URZ ;  /* 0x0000001004107290 */ /* 0x000fc8000ff1e0ff */
[----:B------:R-:W-:Y:S01]  /*15a0*/  ULEA.HI.X.SX32 UR17, UR4, UR17, 0x1, UP0 ;  /* 0x0000001104117291 */ /* 0x000fe200080f0eff */
[----:B------:R-:W-:Y:S11]  /*15b0*/  @P0 BRA `(.L_x_51) ;  /* 0x0000000000300947 */ /* 0x000ff60003800000 */
[----:B--23-5:R-:W2:Y:S01]  /*15c0*/  S2R R2, SR_LANEID ;  /* 0x0000000000027919 */ /* 0x02cea20000000000 */
[----:B------:R-:W-:Y:S05]  /*15d0*/  WARPSYNC.ALL ;  /* 0x0000000000007948 */ /* 0x000fea0003800000 */
[----:B------:R-:W-:Y:S01]  /*15e0*/  NOP ;  /* 0x0000000000007918 */ /* 0x000fe20000000000 */
[----:B--2---:R-:W-:-:S05]  /*15f0*/  IMAD.SHL.U32 R4, R2, 0x4, RZ ;  /* 0x0000000402047824 */ /* 0x004fca00078e00ff */
[----:B------:R-:W2:Y:S01]  /*1600*/  LDS R5, [R4+UR8] ;  /* 0x0000000804057984 */ /* 0x000ea20008000800 */
[----:B------:R-:W-:-:S05]  /*1610*/  IADD3 R2, P1, PT, R4, UR16, RZ ;  /* 0x0000001004027c10 */ /* 0x000fca000ff3e0ff */
[----:B------:R-:W-:-:S05]  /*1620*/  IMAD.X R3, RZ, RZ, UR17, P1 ;  /* 0x00000011ff037e24 */ /* 0x000fca00088e06ff */
[----:B--2---:R2:W3:Y:S01]  /*1630*/  ATOMG.E.EXCH.STRONG.GPU PT, RZ, [R2], R5 ;  /* 0x0000000502ff73a8 */ /* 0x0044e200041ee100 */
[----:B------:R-:W-:-:S04]  /*1640*/  DEPBAR {5,4,3,2,1,0} ;  /* 0x0000003f0000791a */ /* 0x000fc80000000000 */
[----:B------:R-:W5:Y:S02]  /*1650*/  CCTL.E.C.LDCU.IV.DEEP [UR16] ;  /* 0x0000000010007540 */ /* 0x000f640009c08000 */
[----:B-----5:R2:W-:Y:S01]  /*1660*/  UTMACCTL.IV [UR16] ;  /* 0x00000000100079b9 */ /* 0x0205e20008000000 */
[----:B------:R-:W-:Y:S01]  /*1670*/  NOP ;  /* 0x0000000000007918 */ /* 0x000fe20000000000 */
.L_x_51:
[----:B------:R-:W-:Y:S05]  /*1680*/  @P0 BRA `(.L_x_52) ;  /* 0x00000000000c0947 */ /* 0x000fea0003800000 */
[----:B------:R0:W-:Y:S01]  /*1690*/  UTMACMDFLUSH ;  /* 0x00000000000079b7 */ /* 0x0001e20000000000 */
[----:B------:R-:W-:Y:S05]  /*16a0*/  @P0 BRA `(.L_x_52) ;  /* 0x0000000000040947 */ /* 0x000fea0003800000 */
[----:B------:R-:W-:-:S04]  /*16b0*/  DEPBAR.LE SB0, 0x0 ;  /* 0x000080000000791a */ /* 0x000fc80000000000 */
.L_x_52:
[----:B------:R-:W-:Y:S05]  /*16c0*/  WARPSYNC.ALL ;  /* 0x0000000000007948 */ /* 0x000fea0003800000 */
[----:B------:R-:W-:Y:S01]  /*16d0*/  NOP ;  /* 0x0000000000007918 */ /* 0x000fe20000000000 */
[----:B---3--:R-:W-:Y:S01]  /*16e0*/  BAR.SYNC.DEFER_BLOCKING 0x0 ;  /* 0x0000000000007b1d */ /* 0x008fe20000010000 */
[----:B--2--5:R-:W-:Y:S01]  /*16f0*/  SHF.R.U32.HI R2, RZ, 0x5, R0 ;  /* 0x00000005ff027819 */ /* 0x024fe20000011600 */
[----:B------:R-:W-:-:S03]  /*1700*/  USHF.L.U32 UR19, UR19, 0x7, URZ ;  /* 0x0000000713137899 */ /* 0x000fc600080006ff */
[----:B------:R-:W-:Y:S01]  /*1710*/  R2UR UR18, R2 ;  /* 0x00000000021272ca */ /* 0x000fe200000e0000 */
[----:B------:R-:W-:Y:S01]  /*1720*/  VOTEU.ALL UP0, P3 ;  /* 0x0000000000ff7886 */ /* 0x000fe20001800000 */
[----:B------:R-:W-:Y:S01]  /*1730*/  UMOV UR4, 0x1 ;  /* 0x0000000100047882 */ /* 0x000fe20000000000 */
[----:B------:R-:W-:Y:S01]  /*1740*/  VOTEU.ALL UP1, P3 ;  /* 0x0000000000ff7886 */ /* 0x000fe20001820000 */
[----:B------:R-:W-:Y:S02]  /*1750*/  BSSY.RECONVERGENT B4, `(.L_x_53) ;  /* 0x0000018000047945 */ /* 0x000fe40003800200 */
[----:B------:R-:W-:-:S04]  /*1760*/  @!UP0 UIADD3 UR10, UPT, UPT, -UR4, 0x100000, URZ ;  /* 0x00100000040a8890 */ /* 0x000fc8000fffe1ff */
[----:B------:R-:W-:Y:S02]  /*1770*/  @!UP0 USHF.L.U32 UR11, UR10, 0xb, URZ ;  /* 0x0000000b0a0b8899 */ /* 0x000fe400080006ff */
[----:B------:R-:W-:Y:S02]  /*1780*/  @!UP0 USHF.L.U32 UR10, UR10, 0x1, URZ ;  /* 0x000000010a0a8899 */ /* 0x000fe400080006ff */
[----:B------:R-:W-:-:S04]  /*1790*/  @!UP0 UIADD3 UR4, UPT, UPT, -UR4, 0x100000, URZ ;  /* 0x0010000004048890 */ /* 0x000fc8000fffe1ff */
[----:B------:R-:W-:Y:S02]  /*17a0*/  @!UP0 USHF.L.U32 UR5, UR4, 0xb, URZ ;  /* 0x0000000b04058899 */ /* 0x000fe400080006ff */
[----:B------:R-:W-:Y:S01]  /*17b0*/  @!UP0 USHF.L.U32 UR4, UR4, 0x1, URZ ;  /* 0x0000000104048899 */ /* 0x000fe200080006ff */
[----:B------:R-:W-:Y:S01]  /*17c0*/  VOTEU.ALL UP0, P3 ;  /* 0x0000000000ff7886 */ /* 0x000fe20001800000 */
[----:B------:R-:W2:Y:S04]  /*17d0*/  FENCE.VIEW.ASYNC.S ;  /* 0x00000000000073c6 */ /* 0x000ea80000000000 */
[----:B--2---:R2:W3:Y:S06]  /*17e0*/  @!UP0 SYNCS.EXCH.64 URZ, [UR8+0xc000], UR10 ;  /* 0x00c0000a08ff85b2 */ /* 0x0044ec0008000100 */
[----:B------:R2:W3:Y:S02]  /*17f0*/  @!UP1 SYNCS.EXCH.64 URZ, [UR8+0xc020], UR4 ;  /* 0x00c0200408ff95b2 */ /* 0x0004e40008000100 */
[----:B---3--:R-:W-:Y:S06]  /*1800*/  BAR.SYNC.DEFER_BLOCKING 0x0 ;  /* 0x0000000000007b1d */ /* 0x008fec0000010000 */
[----:B------:R-:W-:Y:S05]  /*1810*/  @P3 BRA `(.L_x_54) ;  /* 0x00000000002c3947 */ /* 0x000fea0003800000 */
[----:B--2---:R-:W-:Y:S02]  /*1820*/  UMOV UR4, 0x1 ;  /* 0x0000000100047882 */ /* 0x004fe40000000000 */
[----:B------:R-:W-:-:S04]  /*1830*/  UIADD3 UR10, UPT, UPT, -UR4, 0x100000, URZ ;  /* 0x00100000040a7890 */ /* 0x000fc8000fffe1ff */
[----:B------:R-:W-:Y:S02]  /*1840*/  USHF.L.U32 UR11, UR10, 0xb, URZ ;  /* 0x0000000b0a0b7899 */ /* 0x000fe400080006ff */
[----:B------:R-:W-:Y:S02]  /*1850*/  USHF.L.U32 UR10, UR10, 0x1, URZ ;  /* 0x000000010a0a7899 */ /* 0x000fe400080006ff */
[----:B------:R-:W-:-:S04]  /*1860*/  UIADD3 UR4, UPT, UPT, -UR4, 0x100000, URZ ;  /* 0x0010000004047890 */ /* 0x000fc8000fffe1ff */
[----:B------:R-:W-:Y:S02]  /*1870*/  USHF.L.U32 UR5, UR4, 0xb, URZ ;  /* 0x0000000b04057899 */ /* 0x000fe400080006ff */
[----:B------:R-:W-:Y:S01]  /*1880*/  USHF.L.U32 UR4, UR4, 0x1, URZ ;  /* 0x0000000104047899 */ /* 0x000fe200080006ff */
[----:B------:R-:W2:Y:S03]  /*1890*/  FENCE.VIEW.ASYNC.S ;  /* 0x00000000000073c6 */ /* 0x000ea60000000000 */
[----:B--2---:R3:W5:Y:S08]  /*18a0*/  SYNCS.EXCH.64 URZ, [UR8+0xc008], UR10 ;  /* 0x00c0080a08ff75b2 */ /* 0x0047700008000100 */
[----:B------:R3:W2:Y:S02]  /*18b0*/  SYNCS.EXCH.64 URZ, [UR8+0xc028], UR4 ;  /* 0x00c0280408ff75b2 */ /* 0x0006a40008000100 */
[----:B---3--:R-:W-:Y:S01]  /*18c0*/  NOP ;  /* 0x0000000000007918 */ /* 0x008fe20000000000 */
.L_x_54:
[----:B--2---:R-:W-:Y:S05]  /*18d0*/  BSYNC.RECONVERGENT B4 ;  /* 0x0000000000047941 */ /* 0x004fea0003800200 */
.L_x_53:
[----:B-----5:R-:W-:Y:S01]  /*18e0*/  BAR.SYNC.DEFER_BLOCKING 0x0 ;  /* 0x0000000000007b1d */ /* 0x020fe20000010000 */
[----:B------:R-:W-:Y:S01]  /*18f0*/  UIADD3 UR14, UPT, UPT, UR8, 0xc020, URZ ;  /* 0x0000c020080e7890 */ /* 0x000fe2000fffe0ff */
[----:B------:R-:W-:Y:S01]  /*1900*/  ISETP.GE.AND P0, PT, R12, 0x1, PT ;  /* 0x000000010c00780c */ /* 0x000fe20003f06270 */
[----:B------:R-:W-:-:S03]  /*1910*/  USHF.L.U32 UR15, UR7, 0x7, URZ ;  /* 0x00000007070f7899 */ /* 0x000fc600080006ff */
[----:B------:R-:W-:Y:S04]  /*1920*/  BSSY.RECONVERGENT B4, `(.L_x_55) ;  /* 0x000000d000047945 */ /* 0x000fe80003800200 */
[----:B------:R-:W-:Y:S05]  /*1930*/  @P3 BRA `(.L_x_56) ;  /* 0x00000000002c3947 */ /* 0x000fea0003800000 */
[----:B------:R-:W-:Y:S02]  /*1940*/  UMOV UR4, 0x1 ;  /* 0x0000000100047882 */ /* 0x000fe40000000000 */
[----:B------:R-:W-:-:S04]  /*1950*/  UIADD3 UR10, UPT, UPT, -UR4, 0x100000, URZ ;  /* 0x00100000040a7890 */ /* 0x000fc8000fffe1ff */
[----:B------:R-:W-:Y:S02]  /*1960*/  USHF.L.U32 UR11, UR10, 0xb, URZ ;  /* 0x0000000b0a0b7899 */ /* 0x000fe400080006ff */
[----:B------:R-:W-:Y:S02]  /*1970*/  USHF.L.U32 UR10, UR10, 0x1, URZ ;  /* 0x000000010a0a7899 */ /* 0x000fe400080006ff */
[----:B------:R-:W-:-:S04]  /*1980*/  UIADD3 UR4, UPT, UPT, -UR4, 0x100000, URZ ;  /* 0x0010000004047890 */ /* 0x000fc8000fffe1ff */
[----:B------:R-:W-:Y:S02]  /*1990*/  USHF.L.U32 UR5, UR4, 0xb, URZ ;  /* 0x0000000b04057899 */ /* 0x000fe400080006ff */
[----:B------:R-:W-:Y:S01]  /*19a0*/  USHF.L.U32 UR4, UR4, 0x1, URZ ;  /* 0x0000000104047899 */ /* 0x000fe200080006ff */
[----:B------:R-:W2:Y:S03]  /*19b0*/  FENCE.VIEW.ASYNC.S ;  /* 0x00000000000073c6 */ /* 0x000ea60000000000 */
[----:B--2---:R2:W3:Y:S08]  /*19c0*/  SYNCS.EXCH.64 URZ, [UR8+0xc010], UR10 ;  /* 0x00c0100a08ff75b2 */ /* 0x0044f00008000100 */
[----:B------:R2:W5:Y:S01]  /*19d0*/  SYNCS.EXCH.64 URZ, [UR8+0xc030], UR4 ;  /* 0x00c0300408ff75b2 */ /* 0x0005620008000100 */
[----:B------:R-:W-:Y:S01]  /*19e0*/  NOP ;  /* 0x0000000000007918 */ /* 0x000fe20000000000 */
.L_x_56:
[----:B--2---:R-:W-:Y:S05]  /*19f0*/  BSYNC.RECONVERGENT B4 ;  /* 0x0000000000047941 */ /* 0x004fea0003800200 */
.L_x_55:
[----:B------:R-:W-:Y:S05]  /*1a00*/  @!P0 BRA `(.L_x_57) ;  /* 0x00000008003c8947 */ /* 0x000fea0003800000 */
[----:B---3-5:R-:W-:Y:S01]  /*1a10*/  BAR.SYNC.DEFER_BLOCKING 0x0 ;  /* 0x0000000000007b1d */ /* 0x028fe20000010000 */
[----:B------:R-:W-:Y:S01]  /*1a20*/  @!P3 IMAD.MOV.U32 R2, RZ, RZ, 0x4000 ;  /* 0x00004000ff02b424 */ /* 0x000fe200078e00ff */
[----:B------:R-:W-:Y:S02]  /*1a30*/  ELECT P1, URZ, PT ;  /* 0x0000000000ff782f */ /* 0x000fe40003820000 */
[----:B------:R-:W-:Y:S02]  /*1a40*/  ELECT P0, URZ, PT ;  /* 0x0000000000ff782f */ /* 0x000fe40003800000 */
[C---:B------:R-:W-:Y:S01]  /*1a50*/  ISETP.LT.U32.AND P1, PT, R132.reuse, 0x20, P1 ;  /* 0x000000208400780c */ /* 0x040fe20000f21070 */
[----:B------:R-:W-:Y:S01]  /*1a60*/  UMOV UR11, UR15 ;  /* 0x0000000f000b7c82 */ /* 0x000fe20008000000 */
[----:B------:R-:W-:Y:S01]  /*1a70*/  ISETP.LT.U32.AND P0, PT, R132, 0x40, P0 ;  /* 0x000000408400780c */ /* 0x000fe20000701070 */
[----:B------:R-:W-:-:S04]  /*1a80*/  ULOP3.LUT UR4, UR18, 0x1, URZ, 0xc0, !UPT ;  /* 0x0000000112047892 */ /* 0x000fc8000f8ec0ff */
[----:B------:R-:W-:Y:S02]  /*1a90*/  ULEA UR5, UR4, UR8, 0xc ;  /* 0x0000000804057291 */ /* 0x000fe4000f8e60ff */
[----:B------:R-:W-:-:S04]  /*1aa0*/  ULEA UR6, UR4, UR19, 0x6 ;  /* 0x0000001304067291 */ /* 0x000fc8000f8e30ff */
[----:B------:R-:W-:Y:S01]  /*1ab0*/  VOTEU.ANY UP0, P1 ;  /* 0x0000000000ff7886 */ /* 0x000fe20000800100 */
[----:B------:R-:W-:Y:S01]  /*1ac0*/  VOTEU.ANY UP2, P1 ;  /* 0x0000000000ff7886 */ /* 0x000fe20000840100 */
[----:B------:R-:W-:Y:S01]  /*1ad0*/  VOTEU.ANY UP1, P0 ;  /* 0x0000000000ff7886 */ /* 0x000fe20000020100 */
[----:B------:R-:W-:Y:S01]  /*1ae0*/  VOTEU.ANY UP3, P0 ;  /* 0x0000000000ff7886 */ /* 0x000fe20000060100 */
[----:B------:R2:W-:Y:S01]  /*1af0*/  @!P3 SYNCS.ARRIVE.TRANS64 RZ, [UR8+0xc000], R2 ;  /* 0x00c00002ffffb9a7 */ /* 0x0005e20008000008 */
[----:B------:R3:W-:Y:S06]  /*1b00*/  MEMBAR.ALL.CTA ;  /* 0x0000000000007992 */ /* 0x0007ec0000008000 */
[----:B---3--:R-:W3:Y:S01]  /*1b10*/  FENCE.VIEW.ASYNC.S ;  /* 0x00000000000073c6 */ /* 0x008ee20000000000 */
[----:B------:R-:W-:Y:S01]  /*1b20*/  @UP0 UIADD3 UR9, UPT, UPT, UR8, 0xc000, URZ ;  /* 0x0000c00008090890 */ /* 0x000fe2000fffe0ff */
[----:B------:R-:W-:Y:S01]  /*1b30*/  @UP0 UMOV UR10, URZ ;  /* 0x000000ff000a0c82 */ /* 0x000fe20008000000 */
[----:B------:R-:W-:-:S02]  /*1b40*/  @UP1 UIADD3 UR4, UPT, UPT, UR5, 0x6000, URZ ;  /* 0x0000600005041890 */ /* 0x000fc4000fffe0ff */
[----:B------:R-:W-:Y:S01]  /*1b50*/  @UP1 UIADD3 UR5, UPT, UPT, UR8, 0xc000, URZ ;  /* 0x0000c00008051890 */ /* 0x000fe2000fffe0ff */
[----:B------:R-:W-:Y:S01]  /*1b60*/  @UP1 UMOV UR7, URZ ;  /* 0x000000ff00071c82 */ /* 0x000fe20008000000 */
[----:B------:R-:W-:Y:S01]  /*1b70*/  UISETP.NE.U32.AND UP0, UPT, UR18, URZ, UPT ;  /* 0x000000ff1200728c */ /* 0x000fe2000bf05070 */
[----:B---3--:R-:W-:Y:S06]  /*1b80*/  BAR.SYNC.DEFER_BLOCKING 0x0 ;  /* 0x0000000000007b1d */ /* 0x008fec0000010000 */
[----:B------:R2:W-:Y:S02]  /*1b90*/  @UP2 UTMALDG.2D [UR8], [UR20] ;  /* 0x00000008140025b4 */ /* 0x0005e40008008000 */
[----:B------:R-:W-:Y:S06]  /*1ba0*/  BAR.SYNC.DEFER_BLOCKING 0x0 ;  /* 0x0000000000007b1d */ /* 0x000fec0000010000 */
[----:B------:R2:W-:Y:S02]  /*1bb0*/  @UP3 UTMALDG.2D [UR4], [UR22] ;  /* 0x00000004160035b4 */ /* 0x0005e40008008000 */
[----:B------:R-:W-:Y:S06]  /*1bc0*/  BAR.SYNC.DEFER_BLOCKING 0x0 ;  /* 0x0000000000007b1d */ /* 0x000fec0000010000 */
[----:B------:R-:W3:Y:S02]  /*1bd0*/  SYNCS.PHASECHK.TRANS64.TRYWAIT P0, [UR8+0xc000], RZ ;  /* 0x00c000ffff0075a7 */ /* 0x000ee40008001108 */
[----:B--23--:R-:W-:Y:S05]  /*1be0*/  @!P0 BRA `(.L_x_58) ;  /* 0x0000001000788947 */ /* 0x00cfea0003800000 */
.L_x_74:
[----:B------:R-:W-:Y:S05]  /*1bf0*/  BRA.U UP0, `(.L_x_59) ;  /* 0x00000001005c7547 */ /* 0x000fea000b800000 */
[----:B------:R-:W-:Y:S02]  /*1c00*/  UIADD3 UR4, UPT, UPT, UR8, 0x6000, URZ ;  /* 0x0000600008047890 */ /* 0x000fe4000fffe0ff */
[----:B------:R-:W-:Y:S02]  /*1c10*/  USHF.R.U32.HI UR5, URZ, 0x4, UR8 ;  /* 0x00000004ff057899 */ /* 0x000fe40008011608 */
[----:B------:R-:W-:Y:S02]  /*1c20*/  USHF.R.U32.HI UR6, URZ, 0x4, UR4 ;  /* 0x00000004ff067899 */ /* 0x000fe40008011604 */
[----:B------:R-:W-:Y:S02]  /*1c30*/  USGXT.U32 UR4, UR5, 0xe ;  /* 0x0000000e0504789a */ /* 0x000fe40008000000 */
[----:B------:R-:W-:Y:S01]  /*1c40*/  USGXT.U32 UR6, UR6, 0xe ;  /* 0x0000000e0606789a */ /* 0x000fe20008000000 */
[----:B------:R-:W-:Y:S01]  /*1c50*/  UMOV UR12, 0x1000080 ;  /* 0x01000080000c7882 */ /* 0x000fe20000000000 */
[----:B------:R-:W-:Y:S01]  /*1c60*/  UMOV UR13, 0x40004040 ;  /* 0x40004040000d7882 */ /* 0x000fe20000000000 */
[----:B------:R-:W-:Y:S01]  /*1c70*/  UMOV UR7, URZ ;  /* 0x000000ff00077c82 */ /* 0x000fe20008000000 */
[----:B------:R-:W-:Y:S01]  /*1c80*/  UMOV UR10, 0xfffffffe ;  /* 0xfffffffe000a7882 */ /* 0x000fe20000000000 */
[----:B------:R-:W-:Y:S01]  /*1c90*/  UMOV UR11, 0x7fffbfdf ;  /* 0x7fffbfdf000b7882 */ /* 0x000fe20000000000 */
[----:B------:R-:W-:Y:S01]  /*1ca0*/  UMOV UR5, URZ ;  /* 0x000000ff00057c82 */ /* 0x000fe20008000000 */
[----:B------:R-:W-:-:S02]  /*1cb0*/  UIADD3.64 UR12, UPT, UPT, UR6, UR12, URZ ;  /* 0x0000000c060c7297 */ /* 0x000fc4000fffe0ff */
[----:B------:R-:W-:Y:S02]  /*1cc0*/  ULOP3.LUT UR6, UR6, 0x1000000, URZ, 0xfc, !UPT ;  /* 0x0100000006067892 */ /* 0x000fe4000f8efcff */
[----:B------:R-:W-:Y:S01]  /*1cd0*/  UIADD3.64 UR10, UPT, UPT, UR4, -UR10, URZ ;  /* 0x8000000a040a7297 */ /* 0x000fe2000fffe0ff */
[----:B------:R-:W-:Y:S01]  /*1ce0*/  UMOV UR26, 0x0 ;  /* 0x00000000001a7882 */ /* 0x000fe20000000000 */
[----:B------:R-:W-:Y:S01]  /*1cf0*/  UMOV UR27, 0x8210490 ;  /* 0x08210490001b7882 */ /* 0x000fe20000000000 */
[----:B------:R-:W-:Y:S01]  /*1d00*/  UMOV UR5, 0x80004020 ;  /* 0x8000402000057882 */ /* 0x000fe20000000000 */
[----:B------:R-:W-:Y:S01]  /*1d10*/  UMOV UR7, 0x40004040 ;  /* 0x4000404000077882 */ /* 0x000fe20000000000 */
[----:B------:R-:W-:Y:S01]  /*1d20*/  UMOV UR28, 0x0 ;  /* 0x00000000001c7882 */ /* 0x000fe20000000000 */
[----:B------:R-:W-:Y:S01]  /*1d30*/  UMOV UR29, 0x8210490 ;  /* 0x08210490001d7882 */ /* 0x000fe20000000000 */
[----:B------:R2:W-:Y:S02]  /*1d40*/  UTCHMMA gdesc[UR4], gdesc[UR6], tmem[UR24], tmem[UR26], idesc[UR27], !UPT ;  /* 0x00ff1a06040075ea */ /* 0x0005e4000f800018 */
[----:B------:R2:W-:Y:S01]  /*1d50*/  UTCHMMA gdesc[UR10], gdesc[UR12], tmem[UR24], tmem[UR28], idesc[UR29], UPT ;  /* 0x00ff1c0c0a0075ea */ /* 0x0005e2000b800018 */
[----:B------:R-:W-:-:S02]  /*1d60*/  NOP ;  /* 0x0000000000007918 */ /* 0x000fc40000000000 */
.L_x_59:
[----:B------:R-:W-:Y:S01]  /*1d70*/  ELECT P0, URZ, PT ;  /* 0x0000000000ff782f */ /* 0x000fe20003800000 */
[----:B--2---:R-:W-:Y:S01]  /*1d80*/  UMOV UR4, UR14 ;  /* 0x0000000e00047c82 */ /* 0x004fe20008000000 */
[----:B------:R-:W-:Y:S02]  /*1d90*/  UMOV UR5, URZ ;  /* 0x000000ff00057c82 */ /* 0x000fe40008000000 */
[----:B------:R-:W-:-:S13]  /*1da0*/  ISETP.LT.U32.AND P0, PT, R132, 0x20, P0 ;  /* 0x000000208400780c */ /* 0x000fda0000701070 */
[----:B------:R-:W-:Y:S01]  /*1db0*/  VOTEU.ANY UP0, P0 ;  /* 0x0000000000ff7886 */ /* 0x000fe20000000100 */
[----:B------:R-:W-:Y:S01]  /*1dc0*/  VOTEU.ANY UP1, P0 ;  /* 0x0000000000ff7886 */ /* 0x000fe20000020100 */
[----:B------:R-:W-:-:S03]  /*1dd0*/  ISETP.GE.U32.AND P0, PT, R12, 0x21, PT ;  /* 0x000000210c00780c */ /* 0x000fc60003f06070 */
[----:B------:R-:W-:Y:S02]  /*1de0*/  @UP0 UMOV UR4, UR4 ;  /* 0x0000000400040c82 */ /* 0x000fe40008000000 */
[----:B------:R2:W-:Y:S01]  /*1df0*/  @UP1 UTCBAR [UR4], URZ ;  /* 0x000000ff040013e9 */ /* 0x0005e200080000ff */
[----:B------:R-:W-:Y:S06]  /*1e00*/  BAR.SYNC.DEFER_BLOCKING 0x0 ;  /* 0x0000000000007b1d */ /* 0x000fec0000010000 */
[----:B------:R-:W3:Y:S02]  /*1e10*/  SYNCS.PHASECHK.TRANS64.TRYWAIT P1, [UR8+0xc020], RZ ;  /* 0x00c020ffff0075a7 */ /* 0x000ee40008021108 */
[----:B--23--:R-:W-:Y:S05]  /*1e20*/  @!P1 BRA `(.L_x_60) ;  /* 0x0000000c00f49947 */ /* 0x00cfea0003800000 */
.L_x_75:
[----:B------:R-:W-:Y:S01]  /*1e30*/  UMOV UR4, URZ ;  /* 0x000000ff00047c82 */ /* 0x000fe20008000000 */
[----:B------:R-:W-:Y:S05]  /*1e40*/  @!P0 BRA `(.L_x_57) ;  /* 0x00000004002c8947 */ /* 0x000fea0003800000 */
[----:B------:R-:W2:Y:S01]  /*1e50*/  LDCU UR32, c[0x0][0x3a0] ;  /* 0x00007400ff2077ac */ /* 0x000ea20008000800 */
[----:B------:R-:W-:Y:S01]  /*1e60*/  UMOV UR9, 0x1 ;  /* 0x0000000100097882 */ /* 0x000fe20000000000 */
[----:B------:R-:W-:-:S05]  /*1e70*/  UMOV UR14, 0x20 ;  /* 0x00000020000e7882 */ /* 0x000fca0000000000 */
.L_x_64:
[----:B------:R-:W-:Y:S01]  /*1e80*/  BAR.SYNC.DEFER_BLOCKING 0x0 ;  /* 0x0000000000007b1d */ /* 0x000fe20000010000 */
[----:B------:R-:W-:Y:S01]  /*1e90*/  ULEA UR25, UR9, UR8, 0x3 ;  /* 0x0000000809197291 */ /* 0x000fe2000f8e18ff */
[----:B------:R-:W-:Y:S01]  /*1ea0*/  @!P3 IMAD.MOV.U32 R2, RZ, RZ, 0x4000 ;  /* 0x00004000ff02b424 */ /* 0x000fe200078e00ff */
[----:B------:R-:W-:Y:S01]  /*1eb0*/  ELECT P1, URZ, PT ;  /* 0x0000000000ff782f */ /* 0x000fe20003820000 */
[----:B------:R-:W-:-:S03]  /*1ec0*/  ULEA UR12, UR9, UR8, 0xd ;  /* 0x00000008090c7291 */ /* 0x000fc6000f8e68ff */
[----:B------:R-:W-:Y:S02]  /*1ed0*/  ISETP.LT.U32.AND P1, PT, R132, 0x20, P1 ;  /* 0x000000208400780c */ /* 0x000fe40000f21070 */
[----:B------:R-:W-:Y:S01]  /*1ee0*/  ELECT P0, URZ, PT ;  /* 0x0000000000ff782f */ /* 0x000fe20003800000 */
[----:B------:R-:W-:-:S03]  /*1ef0*/  ULOP3.LUT UR28, UR18, 0x1, URZ, 0xc0, !UPT ;  /* 0x00000001121c7892 */ /* 0x000fc6000f8ec0ff */
[----:B------:R-:W-:Y:S01]  /*1f00*/  ISETP.LT.U32.AND P0, PT, R132, 0x40, P0 ;  /* 0x000000408400780c */ /* 0x000fe20000701070 */
[----:B------:R-:W-:Y:S02]  /*1f10*/  UIADD3 UR5, UPT, UPT, UR12, 0x6000, URZ ;  /* 0x000060000c057890 */ /* 0x000fe4000fffe0ff */
[----:B------:R-:W-:Y:S02]  /*1f20*/  ULEA UR30, UR28, UR19, 0x6 ;  /* 0x000000131c1e7291 */ /* 0x000fe4000f8e30ff */
[----:B------:R-:W-:Y:S01]  /*1f30*/  ULEA UR28, UR28, UR5, 0xc ;  /* 0x000000051c1c7291 */ /* 0x000fe2000f8e60ff */
[----:B------:R-:W-:Y:S01]  /*1f40*/  UMOV UR31, UR14 ;  /* 0x0000000e001f7c82 */ /* 0x000fe20008000000 */
[----:B------:R-:W-:Y:S01]  /*1f50*/  VOTEU.ANY UP0, P1 ;  /* 0x0000000000ff7886 */ /* 0x000fe20000800100 */
[----:B------:R-:W-:Y:S01]  /*1f60*/  USHF.L.U32 UR6, UR4, 0x1f, URZ ;  /* 0x0000001f04067899 */ /* 0x000fe200080006ff */
[----:B------:R3:W-:Y:S01]  /*1f70*/  @!P3 SYNCS.ARRIVE.TRANS64 RZ, [UR25+0xc000], R2 ;  /* 0x00c00002ffffb9a7 */ /* 0x0007e20008000019 */
[----:B------:R5:W-:Y:S06]  /*1f80*/  MEMBAR.ALL.CTA ;  /* 0x0000000000007992 */ /* 0x000bec0000008000 */
[----:B-----5:R-:W5:Y:S01]  /*1f90*/  FENCE.VIEW.ASYNC.S ;  /* 0x00000000000073c6 */ /* 0x020f620000000000 */
[----:B------:R-:W-:Y:S01]  /*1fa0*/  @UP0 UIADD3 UR13, UPT, UPT, UR25, 0xc000, URZ ;  /* 0x0000c000190d0890 */ /* 0x000fe2000fffe0ff */
[----:B-----5:R-:W-:Y:S01]  /*1fb0*/  VOTEU.ANY UP0, P1 ;  /* 0x0000000000ff7886 */ /* 0x020fe20000800100 */
[----:B------:R-:W-:Y:S01]  /*1fc0*/  VOTEU.ANY UP1, P0 ;  /* 0x0000000000ff7886 */ /* 0x000fe20000020100 */
[----:B---3--:R-:W-:-:S04]  /*1fd0*/  IMAD.U32 R2, RZ, RZ, UR6 ;  /* 0x00000006ff027e24 */ /* 0x008fc8000f8e00ff */
[----:B------:R-:W-:Y:S01]  /*1fe0*/  @UP1 UIADD3 UR29, UPT, UPT, UR25, 0xc000, URZ ;  /* 0x0000c000191d1890 */ /* 0x000fe2000fffe0ff */
[----:B------:R-:W-:Y:S01]  /*1ff0*/  VOTEU.ANY UP1, P0 ;  /* 0x0000000000ff7886 */ /* 0x000fe20000020100 */
[----:B------:R-:W-:Y:S06]  /*2000*/  BAR.SYNC.DEFER_BLOCKING 0x0 ;  /* 0x0000000000007b1d */ /* 0x000fec0000010000 */
[----:B------:R3:W-:Y:S01]  /*2010*/  @UP0 UTMALDG.2D [UR12], [UR20] ;  /* 0x0000000c140005b4 */ /* 0x0007e20008008000 */
[----:B------:R-:W-:Y:S01]  /*2020*/  UISETP.NE.U32.AND UP0, UPT, UR18, URZ, UPT ;  /* 0x000000ff1200728c */ /* 0x000fe2000bf05070 */
[----:B------:R-:W-:Y:S06]  /*2030*/  BAR.SYNC.DEFER_BLOCKING 0x0 ;  /* 0x0000000000007b1d */ /* 0x000fec0000010000 */
[----:B------:R3:W-:Y:S02]  /*2040*/  @UP1 UTMALDG.2D [UR28], [UR22] ;  /* 0x0000001c160015b4 */ /* 0x0007e40008008000 */
[----:B------:R-:W-:Y:S06]  /*2050*/  BAR.SYNC.DEFER_BLOCKING 0x0 ;  /* 0x0000000000007b1d */ /* 0x000fec0000010000 */
[----:B------:R-:W5:Y:S02]  /*2060*/  SYNCS.PHASECHK.TRANS64.TRYWAIT P0, [UR25+0xc000], R2 ;  /* 0x00c00002ff0075a7 */ /* 0x000f640008001119 */
[----:B---3-5:R-:W-:Y:S05]  /*2070*/  @!P0 BRA `(.L_x_61) ;  /* 0x0000000c006c8947 */ /* 0x028fea0003800000 */
.L_x_76:
[----:B------:R-:W-:Y:S05]  /*2080*/  BRA.U UP0, `(.L_x_62) ;  /* 0x0000000100507547 */ /* 0x000fea000b800000 */
[----:B------:R-:W-:Y:S02]  /*2090*/  USHF.R.U32.HI UR10, URZ, 0x4, UR12 ;  /* 0x00000004ff0a7899 */ /* 0x000fe4000801160c */
[----:B------:R-:W-:Y:S02]  /*20a0*/  USHF.R.U32.HI UR12, URZ, 0x4, UR5 ;  /* 0x00000004ff0c7899 */ /* 0x000fe40008011605 */
[----:B------:R-:W-:Y:S02]  /*20b0*/  USGXT.U32 UR10, UR10, 0xe ;  /* 0x0000000e0a0a789a */ /* 0x000fe40008000000 */
[----:B------:R-:W-:Y:S02]  /*20c0*/  USGXT.U32 UR12, UR12, 0xe ;  /* 0x0000000e0c0c789a */ /* 0x000fe40008000000 */
[----:B------:R-:W-:Y:S02]  /*20d0*/  UIADD3 UR26, UP0, UPT, UR10, 0x2, URZ ;  /* 0x000000020a1a7890 */ /* 0x000fe4000ff1e0ff */
[----:B------:R-:W-:Y:S01]  /*20e0*/  UIADD3 UR28, UP1, UPT, UR12, 0x1000080, URZ ;  /* 0x010000800c1c7890 */ /* 0x000fe2000ff3e0ff */
[----:B------:R-:W-:Y:S01]  /*20f0*/  UMOV UR5, URZ ;  /* 0x000000ff00057c82 */ /* 0x000fe20008000000 */
[----:B------:R-:W-:Y:S01]  /*2100*/  UMOV UR6, URZ ;  /* 0x000000ff00067c82 */ /* 0x000fe20008000000 */
[----:B------:R-:W-:-:S02]  /*2110*/  ULOP3.LUT UR12, UR12, 0x1000000, URZ, 0xfc, !UPT ;  /* 0x010000000c0c7892 */ /* 0x000fc4000f8efcff */
[----:B------:R-:W-:Y:S02]  /*2120*/  UIADD3.X UR27, UPT, UPT, UR5, -0x7fffbfe0, URZ, UP0, !UPT ;  /* 0x80004020051b7890 */ /* 0x000fe400087fe4ff */
[----:B------:R-:W-:Y:S01]  /*2130*/  UIADD3.X UR29, UPT, UPT, UR6, 0x40004040, URZ, UP1, !UPT ;  /* 0x40004040061d7890 */ /* 0x000fe20008ffe4ff */
[----:B------:R-:W-:Y:S01]  /*2140*/  UMOV UR30, 0x0 ;  /* 0x00000000001e7882 */ /* 0x000fe20000000000 */
[----:B------:R-:W-:Y:S01]  /*2150*/  UMOV UR31, 0x8210490 ;  /* 0x08210490001f7882 */ /* 0x000fe20000000000 */
[----:B------:R-:W-:Y:S01]  /*2160*/  UMOV UR11, 0x80004020 ;  /* 0x80004020000b7882 */ /* 0x000fe20000000000 */
[----:B------:R-:W-:Y:S01]  /*2170*/  UMOV UR13, 0x40004040 ;  /* 0x40004040000d7882 */ /* 0x000fe20000000000 */
[----:B------:R-:W-:Y:S01]  /*2180*/  UMOV UR6, 0x0 ;  /* 0x0000000000067882 */ /* 0x000fe20000000000 */
[----:B------:R-:W-:Y:S01]  /*2190*/  UMOV UR7, 0x8210490 ;  /* 0x0821049000077882 */ /* 0x000fe20000000000 */
[----:B------:R3:W-:Y:S02]  /*21a0*/  UTCHMMA gdesc[UR10], gdesc[UR12], tmem[UR24], tmem[UR30], idesc[UR31], UPT ;  /* 0x00ff1e0c0a0075ea */ /* 0x0007e4000b800018 */
[----:B------:R3:W-:Y:S01]  /*21b0*/  UTCHMMA gdesc[UR26], gdesc[UR28], tmem[UR24], tmem[UR6], idesc[UR7], UPT ;  /* 0x00ff061c1a0075ea */ /* 0x0007e2000b800018 */
[----:B------:R-:W-:-:S02]  /*21c0*/  NOP ;  /* 0x0000000000007918 */ /* 0x000fc40000000000 */
.L_x_62:
[----:B------:R-:W-:Y:S01]  /*21d0*/  ELECT P0, URZ, PT ;  /* 0x0000000000ff782f */ /* 0x000fe20003800000 */
[----:B---3--:R-:W-:-:S03]  /*21e0*/  UIADD3 UR6, UPT, UPT, UR25, 0xc020, URZ ;  /* 0x0000c02019067890 */ /* 0x008fc6000fffe0ff */
[----:B------:R-:W-:Y:S01]  /*21f0*/  ISETP.LT.U32.AND P0, PT, R132, 0x20, P0 ;  /* 0x000000208400780c */ /* 0x000fe20000701070 */
[----:B------:R-:W-:-:S12]  /*2200*/  UMOV UR7, URZ ;  /* 0x000000ff00077c82 */ /* 0x000fd80008000000 */
[----:B------:R-:W-:Y:S01]  /*2210*/  VOTEU.ANY UP0, P0 ;  /* 0x0000000000ff7886 */ /* 0x000fe20000000100 */
[----:B------:R-:W-:-:S04]  /*2220*/  VOTEU.ANY UP1, P0 ;  /* 0x0000000000ff7886 */ /* 0x000fc80000020100 */
[----:B------:R-:W-:Y:S02]  /*2230*/  @UP0 UMOV UR6, UR6 ;  /* 0x0000000600060c82 */ /* 0x000fe40008000000 */
[----:B------:R3:W-:Y:S01]  /*2240*/  @UP1 UTCBAR [UR6], URZ ;  /* 0x000000ff060013e9 */ /* 0x0007e200080000ff */
[----:B------:R-:W-:Y:S06]  /*2250*/  BAR.SYNC.DEFER_BLOCKING 0x0 ;  /* 0x0000000000007b1d */ /* 0x000fec0000010000 */
[----:B------:R-:W5:Y:S02]  /*2260*/  SYNCS.PHASECHK.TRANS64.TRYWAIT P0, [UR25+0xc020], R2 ;  /* 0x00c02002ff0075a7 */ /* 0x000f640008001119 */
[----:B---3-5:R-:W-:Y:S05]  /*2270*/  @!P0 BRA `(.L_x_63) ;  /* 0x0000000800f88947 */ /* 0x028fea0003800000 */
.L_x_77:
[----:B------:R-:W-:Y:S02]  /*2280*/  UIADD3 UR9, UPT, UPT, UR9, 0x1, URZ ;  /* 0x0000000109097890 */ /* 0x000fe4000fffe0ff */
[----:B------:R-:W-:Y:S02]  /*2290*/  UIADD3 UR14, UPT, UPT, UR14, 0x20, URZ ;  /* 0x000000200e0e7890 */ /* 0x000fe4000fffe0ff */
[----:B------:R-:W-:-:S04]  /*22a0*/  UISETP.NE.U32.AND UP0, UPT, UR9, 0x3, UPT ;  /* 0x000000030900788c */ /* 0x000fc8000bf05070 */
[----:B------:R-:W-:Y:S02]  /*22b0*/  USEL UR5, URZ, 0x1, UP0 ;  /* 0x00000001ff057887 */ /* 0x000fe40008000000 */
[----:B------:R-:W-:Y:S02]  /*22c0*/  USEL UR9, UR9, URZ, UP0 ;  /* 0x000000ff09097287 */ /* 0x000fe40008000000 */
[----:B--2---:R-:W-:Y:S02]  /*22d0*/  UISETP.GE.AND UP0, UPT, UR14, UR32, UPT ;  /* 0x000000200e00728c */ /* 0x004fe4000bf06270 */
[----:B------:R-:W-:-:S07]  /*22e0*/  ULOP3.LUT UR4, UR4, UR5, URZ, 0x3c, !UPT ;  /* 0x0000000504047292 */ /* 0x000fce000f8e3cff */
[----:B------:R-:W-:Y:S05]  /*22f0*/  BRA.U !UP0, `(.L_x_64) ;  /* 0xfffffff908e07547 */ /* 0x000fea000b83ffff */
.L_x_57:
[----:B---3-5:R-:W-:Y:S06]  /*2300*/  BAR.SYNC.DEFER_BLOCKING 0x0 ;  /* 0x0000000000007b1d */ /* 0x028fec0000010000 */
[----:B------:R-:W-:Y:S04]  /*2310*/  BSSY.RECONVERGENT B4, `(.L_x_65) ;  /* 0x0000004000047945 */ /* 0x000fe80003800200 */
[----:B------:R-:W-:Y:S05]  /*2320*/  @P3 BRA `(.L_x_66) ;  /* 0x0000000000083947 */ /* 0x000fea0003800000 */
[----:B------:R-:W2:Y:S02]  /*2330*/  SYNCS.CCTL.IV [UR8+0xc000] ;  /* 0x00c00000ff0079b1 */ /* 0x000ea40008000008 */
[----:B--2---:R-:W2:Y:S02]  /*2340*/  SYNCS.CCTL.IV [UR8+0xc020] ;  /* 0x00c02000ff0079b1 */ /* 0x004ea40008000008 */
.L_x_66:
[----:B------:R-:W-:Y:S05]  /*2350*/  BSYNC.RECONVERGENT B4 ;  /* 0x0000000000047941 */ /* 0x000fea0003800200 */
.L_x_65:
[----:B--2---:R-:W-:Y:S06]  /*2360*/  BAR.SYNC.DEFER_BLOCKING 0x0 ;  /* 0x0000000000007b1d */ /* 0x004fec0000010000 */
[----:B------:R-:W-:Y:S04]  /*2370*/  BSSY.RECONVERGENT B4, `(.L_x_67) ;  /* 0x0000004000047945 */ /* 0x000fe80003800200 */
[----:B------:R-:W-:Y:S05]  /*2380*/  @P3 BRA `(.L_x_68) ;  /* 0x0000000000083947 */ /* 0x000fea0003800000 */
[----:B------:R-:W2:Y:S02]  /*2390*/  SYNCS.CCTL.IV [UR8+0xc008] ;  /* 0x00c00800ff0079b1 */ /* 0x000ea40008000008 */
[----:B--2---:R-:W2:Y:S02]  /*23a0*/  SYNCS.CCTL.IV [UR8+0xc028] ;  /* 0x00c02800ff0079b1 */ /* 0x004ea40008000008 */
.L_x_68:
[----:B------:R-:W-:Y:S05]  /*23b0*/  BSYNC.RECONVERGENT B4 ;  /* 0x0000000000047941 */ /* 0x000fea0003800200 */
.L_x_67:
[----:B--2---:R-:W-:Y:S06]  /*23c0*/  BAR.SYNC.DEFER_BLOCKING 0x0 ;  /* 0x0000000000007b1d */ /* 0x004fec0000010000 */
[----:B------:R-:W-:Y:S04]  /*23d0*/  BSSY.RECONVERGENT B4, `(.L_x_69) ;  /* 0x0000004000047945 */ /* 0x000fe80003800200 */
[----:B------:R-:W-:Y:S05]  /*23e0*/  @P3 BRA `(.L_x_70) ;  /* 0x0000000000083947 */ /* 0x000fea0003800000 */
[----:B------:R-:W2:Y:S02]  /*23f0*/  SYNCS.CCTL.IV [UR8+0xc010] ;  /* 0x00c01000ff0079b1 */ /* 0x000ea40008000008 */
[----:B--2---:R-:W2:Y:S02]  /*2400*/  SYNCS.CCTL.IV [UR8+0xc030] ;  /* 0x00c03000ff0079b1 */ /* 0x004ea40008000008 */
.L_x_70:
[----:B------:R-:W-:Y:S05]  /*2410*/  BSYNC.RECONVERGENT B4 ;  /* 0x0000000000047941 */ /* 0x000fea0003800200 */
.L_x_69:
[----:B------:R-:W-:Y:S01]  /*2420*/  USHF.L.U32 UR4, UR18, 0x15, URZ ;  /* 0x0000001512047899 */ /* 0x000fe200080006ff */
[C---:B------:R-:W-:Y:S01]  /*2430*/  IMAD.SHL.U32 R2, R0.reuse, 0x80, RZ ;  /* 0x0000008000027824 */ /* 0x040fe200078e00ff */
[----:B------:R-:W-:Y:S01]  /*2440*/  ELECT P0, URZ, PT ;  /* 0x0000000000ff782f */ /* 0x000fe20003800000 */
[----:B------:R-:W-:Y:S01]  /*2450*/  IMAD.SHL.U32 R3, R0, 0x10, RZ ;  /* 0x0000001000037824 */ /* 0x000fe200078e00ff */
[----:B------:R-:W-:Y:S02]  /*2460*/  ULOP3.LUT UR4, UR4, 0x600000, URZ, 0xc0, !UPT ;  /* 0x0060000004047892 */ /* 0x000fe4000f8ec0ff */
[----:B------:R-:W-:Y:S01]  /*2470*/  LOP3.LUT R0, R2, 0x3f80, RZ, 0xc0, !PT ;  /* 0x00003f8002007812 */ /* 0x000fe200078ec0ff */
[----:B------:R-:W-:Y:S01]  /*2480*/  ULOP3.LUT UR18, UR18, 0x1, URZ, 0xc0, !UPT ;  /* 0x0000000112127892 */ /* 0x000fe2000f8ec0ff */
[----:B------:R-:W-:Y:S01]  /*2490*/  ISETP.LT.U32.AND P0, PT, R132, 0x40, P0 ;  /* 0x000000408400780c */ /* 0x000fe20000701070 */
[----:B------:R-:W-:Y:S01]  /*24a0*/  UIADD3 UR4, UPT, UPT, UR24, UR4, URZ ;  /* 0x0000000418047290 */ /* 0x000fe2000fffe0ff */
[----:B------:R-:W-:Y:S01]  /*24b0*/  LOP3.LUT R0, R0, 0x70, R3, 0xf8, !PT ;  /* 0x0000007000007812 */ /* 0x000fe200078ef803 */
[----:B------:R-:W-:Y:S01]  /*24c0*/  ULEA UR5, UR18, UR19, 0x6 ;  /* 0x0000001312057291 */ /* 0x000fe2000f8e30ff */
[----:B------:R-:W-:-:S02]  /*24d0*/  UMOV UR6, UR15 ;  /* 0x0000000f00067c82 */ /* 0x000fc40008000000 */
[C---:B------:R-:W-:Y:S02]  /*24e0*/  LOP3.LUT R2, R0.reuse, 0x10, RZ, 0x3c, !PT ;  /* 0x0000001000027812 */ /* 0x040fe400078e3cff */
[----:B------:R-:W-:Y:S02]  /*24f0*/  LOP3.LUT R3, R0, 0x20, RZ, 0x3c, !PT ;  /* 0x0000002000037812 */ /* 0x000fe400078e3cff */
[----:B----4-:R-:W3:Y:S01]  /*2500*/  LDTM.x128 R4, tmem[UR4] ;  /* 0x00000004000479ee */ /* 0x010ee200083c0000 */
[----:B------:R-:W-:Y:S01]  /*2510*/  NOP ;  /* 0x0000000000007918 */ /* 0x000fe20000000000 */
[----:B------:R-:W-:Y:S01]  /*2520*/  ULEA UR4, UR18, UR8, 0xe ;  /* 0x0000000812047291 */ /* 0x000fe2000f8e70ff */
[----:B---3--:R-:W-:Y:S01]  /*2530*/  VOTEU.ANY UP1, P0 ;  /* 0x0000000000ff7886 */ /* 0x008fe20000020100 */
[----:B------:R-:W-:Y:S01]  /*2540*/  VOTEU.ANY UP0, P0 ;  /* 0x0000000000ff7886 */ /* 0x000fe20000000100 */
[----:B------:R-:W-:Y:S02]  /*2550*/  F2FP.BF16.F32.PACK_AB R4, R5, R4 ;  /* 0x000000040504723e */ /* 0x000fe400000010ff */
[----:B------:R-:W-:-:S02]  /*2560*/  F2FP.BF16.F32.PACK_AB R68, R69, R68 ;  /* 0x000000444544723e */ /* 0x000fc400000010ff */
[----:B------:R-:W-:Y:S02]  /*2570*/  F2FP.BF16.F32.PACK_AB R5, R7, R6 ;  /* 0x000000060705723e */ /* 0x000fe400000010ff */
[----:B------:R-:W-:Y:S02]  /*2580*/  F2FP.BF16.F32.PACK_AB R12, R13, R12 ;  /* 0x0000000c0d0c723e */ /* 0x000fe400000010ff */
[----:B------:R-:W-:Y:S02]  /*2590*/  F2FP.BF16.F32.PACK_AB R69, R71, R70 ;  /* 0x000000464745723e */ /* 0x000fe400000010ff */
[----:B------:R-:W-:Y:S02]  /*25a0*/  F2FP.BF16.F32.PACK_AB R76, R77, R76 ;  /* 0x0000004c4d4c723e */ /* 0x000fe400000010ff */
[----:B------:R-:W-:Y:S02]  /*25b0*/  F2FP.BF16.F32.PACK_AB R6, R9, R8 ;  /* 0x000000080906723e */ /* 0x000fe400000010ff */
[----:B------:R-:W-:-:S02]  /*25c0*/  F2FP.BF16.F32.PACK_AB R7, R11, R10 ;  /* 0x0000000a0b07723e */ /* 0x000fc400000010ff */
[----:B------:R-:W-:Y:S02]  /*25d0*/  F2FP.BF16.F32.PACK_AB R13, R15, R14 ;  /* 0x0000000e0f0d723e */ /* 0x000fe400000010ff */
[----:B------:R-:W-:Y:S01]  /*25e0*/  F2FP.BF16.F32.PACK_AB R20, R21, R20 ;  /* 0x000000141514723e */ /* 0x000fe200000010ff */
[----:B--2---:R2:W-:Y:S01]  /*25f0*/  STS.128 [R0+UR8], R4 ;  /* 0x0000000400007988 */ /* 0x0045e20008000c08 */
[----:B------:R-:W-:Y:S02]  /*2600*/  F2FP.BF16.F32.PACK_AB R70, R73, R72 ;  /* 0x000000484946723e */ /* 0x000fe400000010ff */
[----:B------:R-:W-:Y:S02]  /*2610*/  F2FP.BF16.F32.PACK_AB R71, R75, R74 ;  /* 0x0000004a4b47723e */ /* 0x000fe400000010ff */
[----:B------:R-:W-:Y:S02]  /*2620*/  F2FP.BF16.F32.PACK_AB R77, R79, R78 ;  /* 0x0000004e4f4d723e */ /* 0x000fe400000010ff */
[----:B------:R-:W-:Y:S01]  /*2630*/  F2FP.BF16.F32.PACK_AB R84, R85, R84 ;  /* 0x000000545554723e */ /* 0x000fe200000010ff */
[----:B------:R3:W-:Y:S01]  /*2640*/  STS.128 [R0+UR8+0x4000], R68 ;  /* 0x0040004400007988 */ /* 0x0007e20008000c08 */
[----:B------:R-:W-:-:S02]  /*2650*/  F2FP.BF16.F32.PACK_AB R14, R17, R16 ;  /* 0x00000010110e723e */ /* 0x000fc400000010ff */
[----:B------:R-:W-:Y:S02]  /*2660*/  F2FP.BF16.F32.PACK_AB R15, R19, R18 ;  /* 0x00000012130f723e */ /* 0x000fe400000010ff */
[----:B------:R-:W-:Y:S02]  /*2670*/  F2FP.BF16.F32.PACK_AB R21, R23, R22 ;  /* 0x000000161715723e */ /* 0x000fe400000010ff */
[----:B------:R-:W-:Y:S01]  /*2680*/  F2FP.BF16.F32.PACK_AB R28, R29, R28 ;  /* 0x0000001c1d1c723e */ /* 0x000fe200000010ff */
[----:B------:R4:W-:Y:S01]  /*2690*/  STS.128 [R2+UR8], R12 ;  /* 0x0000000c02007988 */ /* 0x0009e20008000c08 */
[----:B------:R-:W-:Y:S02]  /*26a0*/  F2FP.BF16.F32.PACK_AB R78, R81, R80 ;  /* 0x00000050514e723e */ /* 0x000fe400000010ff */
[----:B------:R-:W-:Y:S02]  /*26b0*/  F2FP.BF16.F32.PACK_AB R79, R83, R82 ;  /* 0x00000052534f723e */ /* 0x000fe400000010ff */
[----:B------:R-:W-:-:S02]  /*26c0*/  F2FP.BF16.F32.PACK_AB R85, R87, R86 ;  /* 0x000000565755723e */ /* 0x000fc400000010ff */
[----:B------:R-:W-:Y:S01]  /*26d0*/  F2FP.BF16.F32.PACK_AB R92, R93, R92 ;  /* 0x0000005c5d5c723e */ /* 0x000fe200000010ff */
[----:B------:R4:W-:Y:S01]  /*26e0*/  STS.128 [R2+UR8+0x4000], R76 ;  /* 0x0040004c02007988 */ /* 0x0009e20008000c08 */
[----:B------:R-:W-:Y:S02]  /*26f0*/  F2FP.BF16.F32.PACK_AB R22, R25, R24 ;  /* 0x000000181916723e */ /* 0x000fe400000010ff */
[----:B------:R-:W-:Y:S02]  /*2700*/  F2FP.BF16.F32.PACK_AB R23, R27, R26 ;  /* 0x0000001a1b17723e */ /* 0x000fe400000010ff */
[----:B------:R-:W-:Y:S02]  /*2710*/  F2FP.BF16.F32.PACK_AB R29, R31, R30 ;  /* 0x0000001e1f1d723e */ /* 0x000fe400000010ff */
[----:B------:R-:W-:Y:S01]  /*2720*/  F2FP.BF16.F32.PACK_AB R36, R37, R36 ;  /* 0x000000242524723e */ /* 0x000fe200000010ff */
[----:B------:R4:W-:Y:S01]  /*2730*/  STS.128 [R3+UR8], R20 ;  /* 0x0000001403007988 */ /* 0x0009e20008000c08 */
[----:B------:R-:W-:-:S02]  /*2740*/  F2FP.BF16.F32.PACK_AB R86, R89, R88 ;  /* 0x000000585956723e */ /* 0x000fc400000010ff */
[----:B------:R-:W-:Y:S02]  /*2750*/  F2FP.BF16.F32.PACK_AB R87, R91, R90 ;  /* 0x0000005a5b57723e */ /* 0x000fe400000010ff */
[----:B------:R-:W-:Y:S02]  /*2760*/  F2FP.BF16.F32.PACK_AB R93, R95, R94 ;  /* 0x0000005e5f5d723e */ /* 0x000fe400000010ff */
[----:B------:R-:W-:Y:S01]  /*2770*/  F2FP.BF16.F32.PACK_AB R100, R101, R100 ;  /* 0x000000646564723e */ /* 0x000fe200000010ff */
[----:B------:R4:W-:Y:S01]  /*2780*/  STS.128 [R3+UR8+0x4000], R84 ;  /* 0x0040005403007988 */ /* 0x0009e20008000c08 */
[----:B------:R-:W-:Y:S02]  /*2790*/  F2FP.BF16.F32.PACK_AB R30, R33, R32 ;  /* 0x00000020211e723e */ /* 0x000fe400000010ff */
[----:B------:R-:W-:Y:S02]  /*27a0*/  F2FP.BF16.F32.PACK_AB R31, R35, R34 ;  /* 0x00000022231f723e */ /* 0x000fe400000010ff */
[----:B------:R-:W-:-:S02]  /*27b0*/  F2FP.BF16.F32.PACK_AB R37, R39, R38 ;  /* 0x000000262725723e */ /* 0x000fc400000010ff */
[----:B------:R-:W-:Y:S02]  /*27c0*/  F2FP.BF16.F32.PACK_AB R44, R45, R44 ;  /* 0x0000002c2d2c723e */ /* 0x000fe400000010ff */
[----:B------:R-:W-:Y:S02]  /*27d0*/  F2FP.BF16.F32.PACK_AB R94, R97, R96 ;  /* 0x00000060615e723e */ /* 0x000fe400000010ff */
[----:B------:R-:W-:Y:S02]  /*27e0*/  F2FP.BF16.F32.PACK_AB R95, R99, R98 ;  /* 0x00000062635f723e */ /* 0x000fe400000010ff */
[----:B------:R-:W-:Y:S02]  /*27f0*/  F2FP.BF16.F32.PACK_AB R101, R103, R102 ;  /* 0x000000666765723e */ /* 0x000fe400000010ff */
[----:B------:R-:W-:Y:S02]  /*2800*/  F2FP.BF16.F32.PACK_AB R108, R109, R108 ;  /* 0x0000006c6d6c723e */ /* 0x000fe400000010ff */
[----:B------:R-:W-:-:S02]  /*2810*/  LOP3.LUT R8, R0, 0x30, RZ, 0x3c, !PT ;  /* 0x0000003000087812 */ /* 0x000fc400078e3cff */
[----:B------:R-:W-:Y:S02]  /*2820*/  F2FP.BF16.F32.PACK_AB R38, R41, R40 ;  /* 0x000000282926723e */ /* 0x000fe400000010ff */
[----:B------:R-:W-:Y:S01]  /*2830*/  F2FP.BF16.F32.PACK_AB R39, R43, R42 ;  /* 0x0000002a2b27723e */ /* 0x000fe200000010ff */
[----:B------:R4:W-:Y:S01]  /*2840*/  STS.128 [R8+UR8], R28 ;  /* 0x0000001c08007988 */ /* 0x0009e20008000c08 */
[----:B------:R-:W-:Y:S02]  /*2850*/  F2FP.BF16.F32.PACK_AB R45, R47, R46 ;  /* 0x0000002e2f2d723e */ /* 0x000fe400000010ff */
[----:B------:R-:W-:Y:S01]  /*2860*/  F2FP.BF16.F32.PACK_AB R52, R53, R52 ;  /* 0x000000343534723e */ /* 0x000fe200000010ff */
[----:B------:R4:W-:Y:S01]  /*2870*/  STS.128 [R8+UR8+0x4000], R92 ;  /* 0x0040005c08007988 */ /* 0x0009e20008000c08 */
[----:B------:R-:W-:Y:S02]  /*2880*/  F2FP.BF16.F32.PACK_AB R102, R105, R104 ;  /* 0x000000686966723e */ /* 0x000fe400000010ff */
[----:B------:R-:W-:-:S02]  /*2890*/  F2FP.BF16.F32.PACK_AB R103, R107, R106 ;  /* 0x0000006a6b67723e */ /* 0x000fc400000010ff */
[----:B------:R-:W-:Y:S02]  /*28a0*/  F2FP.BF16.F32.PACK_AB R109, R111, R110 ;  /* 0x0000006e6f6d723e */ /* 0x000fe400000010ff */
[----:B------:R-:W-:Y:S02]  /*28b0*/  F2FP.BF16.F32.PACK_AB R116, R117, R116 ;  /* 0x000000747574723e */ /* 0x000fe400000010ff */
[----:B------:R-:W-:Y:S02]  /*28c0*/  LOP3.LUT R9, R0, 0x40, RZ, 0x3c, !PT ;  /* 0x0000004000097812 */ /* 0x000fe400078e3cff */
[----:B------:R-:W-:Y:S02]  /*28d0*/  F2FP.BF16.F32.PACK_AB R46, R49, R48 ;  /* 0x00000030312e723e */ /* 0x000fe400000010ff */
[----:B------:R-:W-:Y:S01]  /*28e0*/  F2FP.BF16.F32.PACK_AB R47, R51, R50 ;  /* 0x00000032332f723e */ /* 0x000fe200000010ff */
[----:B------:R4:W-:Y:S01]  /*28f0*/  STS.128 [R9+UR8], R36 ;  /* 0x0000002409007988 */ /* 0x0009e20008000c08 */
[----:B------:R-:W-:-:S02]  /*2900*/  F2FP.BF16.F32.PACK_AB R53, R55, R54 ;  /* 0x000000363735723e */ /* 0x000fc400000010ff */
[----:B------:R-:W-:Y:S01]  /*2910*/  F2FP.BF16.F32.PACK_AB R60, R61, R60 ;  /* 0x0000003c3d3c723e */ /* 0x000fe200000010ff */
[----:B------:R4:W-:Y:S01]  /*2920*/  STS.128 [R9+UR8+0x4000], R100 ;  /* 0x0040006409007988 */ /* 0x0009e20008000c08 */
        /* <DEDUP_REMOVED lines=13> */
[C---:B--2---:R-:W-:Y:S02]  /*2a00*/  LOP3.LUT R4, R0.reuse, 0x60, RZ, 0x3c, !PT ;  /* 0x0000006000047812 */ /* 0x044fe400078e3cff */
[----:B------:R-:W-:Y:S02]  /*2a10*/  F2FP.BF16.F32.PACK_AB R62, R65, R64 ;  /* 0x00000040413e723e */ /* 0x000fe400000010ff */
[----:B------:R-:W-:Y:S01]  /*2a20*/  F2FP.BF16.F32.PACK_AB R63, R67, R66 ;  /* 0x00000042433f723e */ /* 0x000fe200000010ff */
[----:B------:R4:W-:Y:S01]  /*2a30*/  STS.128 [R4+UR8], R52 ;  /* 0x0000003404007988 */ /* 0x0009e20008000c08 */
[----:B------:R-:W-:Y:S02]  /*2a40*/  F2FP.BF16.F32.PACK_AB R126, R129, R128 ;  /* 0x00000080817e723e */ /* 0x000fe400000010ff */
[----:B------:R-:W-:Y:S01]  /*2a50*/  F2FP.BF16.F32.PACK_AB R127, R131, R130 ;  /* 0x00000082837f723e */ /* 0x000fe200000010ff */
[----:B------:R4:W-:Y:S01]  /*2a60*/  STS.128 [R4+UR8+0x4000], R116 ;  /* 0x0040007404007988 */ /* 0x0009e20008000c08 */
[----:B---3--:R-:W-:-:S05]  /*2a70*/  LOP3.LUT R0, R0, 0x70, RZ, 0x3c, !PT ;  /* 0x0000007000007812 */ /* 0x008fca00078e3cff */
[----:B------:R4:W-:Y:S04]  /*2a80*/  STS.128 [R0+UR8], R60 ;  /* 0x0000003c00007988 */ /* 0x0009e80008000c08 */
[----:B------:R4:W-:Y:S01]  /*2a90*/  STS.128 [R0+UR8+0x4000], R124 ;  /* 0x0040007c00007988 */ /* 0x0009e20008000c08 */
[----:B------:R2:W-:Y:S06]  /*2aa0*/  MEMBAR.ALL.CTA ;  /* 0x0000000000007992 */ /* 0x0005ec0000008000 */
[----:B--2---:R-:W2:Y:S02]  /*2ab0*/  FENCE.VIEW.ASYNC.S ;  /* 0x00000000000073c6 */ /* 0x004ea40000000000 */
[----:B--2---:R-:W-:Y:S06]  /*2ac0*/  BAR.SYNC.DEFER_BLOCKING 0x0 ;  /* 0x0000000000007b1d */ /* 0x004fec0000010000 */
[----:B------:R4:W-:Y:S01]  /*2ad0*/  @UP1 UTMASTG.2D [UR4], [UR16] ;  /* 0x00000004100013b5 */ /* 0x0009e20008008000 */
[----:B------:R0:W-:Y:S01]  /*2ae0*/  UTMACMDFLUSH ;  /* 0x00000000000079b7 */ /* 0x0001e20000000000 */
[----:B------:R-:W-:-:S04]  /*2af0*/  DEPBAR.LE SB0, 0x0 ;  /* 0x000080000000791a */ /* 0x000fc80000000000 */
[----:B------:R-:W-:Y:S08]  /*2b00*/  BAR.SYNC.DEFER_BLOCKING 0x0 ;  /* 0x0000000000007b1d */ /* 0x000ff00000010000 */
[----:B------:R-:W-:Y:S06]  /*2b10*/  BAR.SYNC.DEFER_BLOCKING 0x0 ;  /* 0x0000000000007b1d */ /* 0x000fec0000010000 */
[----:B----4-:R-:W-:Y:S05]  /*2b20*/  @P2 BRA `(.L_x_71) ;  /* 0x0000000000a02947 */ /* 0x010fea0003800000 */
[----:B------:R-:W2:Y:S01]  /*2b30*/  S2UR UR5, SR_CgaCtaId ;  /* 0x00000000000579c3 */ /* 0x000ea20000008800 */
[----:B------:R-:W-:Y:S01]  /*2b40*/  NOP ;  /* 0x0000000000007918 */ /* 0x000fe20000000000 */
[----:B------:R-:W-:Y:S01]  /*2b50*/  UMOV UR4, 0x50 ;  /* 0x0000005000047882 */ /* 0x000fe20000000000 */
[----:B------:R-:W-:Y:S02]  /*2b60*/  IMAD.U32 R0, RZ, RZ, UR24 ;  /* 0x00000018ff007e24 */ /* 0x000fe4000f8e00ff */
[----:B------:R-:W-:Y:S02]  /*2b70*/  IMAD.MOV.U32 R3, RZ, RZ, 0xf ;  /* 0x0000000fff037424 */ /* 0x000fe400078e00ff */
[----:B------:R-:W-:Y:S01]  /*2b80*/  IMAD.MOV.U32 R7, RZ, RZ, 0x1 ;  /* 0x00000001ff077424 */ /* 0x000fe200078e00ff */
[----:B------:R-:W-:-:S04]  /*2b90*/  LOP3.LUT R0, R0, 0xffff, RZ, 0xc0, !PT ;  /* 0x0000ffff00007812 */ /* 0x000fc800078ec0ff */
[----:B------:R-:W-:-:S05]  /*2ba0*/  SHF.R.U32.HI R0, RZ, 0x5, R0 ;  /* 0x00000005ff007819 */ /* 0x000fca0000011600 */
[----:B------:R-:W-:Y:S01]  /*2bb0*/  VIADD R2, R0, 0x10 ;  /* 0x0000001000027836 */ /* 0x000fe20000000000 */
[----:B------:R-:W-:Y:S01]  /*2bc0*/  SHF.L.U32 R0, R3, R0, RZ ;  /* 0x0000000003007219 */ /* 0x000fe200000006ff */
[----:B--2---:R-:W-:-:S03]  /*2bd0*/  ULEA UR6, UR5, UR4, 0x18 ;  /* 0x0000000405067291 */ /* 0x004fc6000f8ec0ff */
[----:B------:R-:W-:-:S04]  /*2be0*/  SHF.L.U32 R3, R7, R2, RZ ;  /* 0x0000000207037219 */ /* 0x000fc800000006ff */
[----:B------:R-:W-:Y:S02]  /*2bf0*/  LOP3.LUT R0, R3, R0, RZ, 0xfc, !PT ;  /* 0x0000000003007212 */ /* 0x000fe400078efcff */
[----:B------:R-:W2:Y:S02]  /*2c00*/  LDS R5, [UR6] ;  /* 0x00000006ff057984 */ /* 0x000ea40008000800 */
[C---:B------:R-:W-:Y:S02]  /*2c10*/  LOP3.LUT R2, R0.reuse, 0xffff, RZ, 0xc0, !PT ;  /* 0x0000ffff00027812 */ /* 0x040fe400078ec0ff */
[----:B--2---:R-:W-:-:S04]  /*2c20*/  LOP3.LUT R3, R0, 0xffff, R5, 0x80, !PT ;  /* 0x0000ffff00037812 */ /* 0x004fc800078e8005 */
[----:B------:R-:W-:-:S13]  /*2c30*/  ISETP.NE.AND P0, PT, R3, R2, PT ;  /* 0x000000020300720c */ /* 0x000fda0003f05270 */
[----:B------:R-:W-:Y:S05]  /*2c40*/  @P0 BRA `(.L_x_72) ;  /* 0x0000000000500947 */ /* 0x000fea0003800000 */
[----:B------:R-:W-:Y:S02]  /*2c50*/  SHF.R.U32.HI R5, RZ, 0x10, R5 ;  /* 0x00000010ff057819 */ /* 0x000fe40000011605 */
[----:B------:R-:W-:-:S04]  /*2c60*/  SHF.R.U32.HI R2, RZ, 0x10, R0 ;  /* 0x00000010ff027819 */ /* 0x000fc80000011600 */
[----:B------:R-:W-:-:S04]  /*2c70*/  LOP3.LUT R5, R5, R2, RZ, 0xc0, !PT ;  /* 0x0000000205057212 */ /* 0x000fc800078ec0ff */
[----:B------:R-:W-:-:S13]  /*2c80*/  ISETP.NE.AND P0, PT, R5, R2, PT ;  /* 0x000000020500720c */ /* 0x000fda0003f05270 */
[----:B------:R-:W-:Y:S05]  /*2c90*/  @P0 BRA `(.L_x_73) ;  /* 0x0000000000300947 */ /* 0x000fea0003800000 */
[----:B------:R-:W-:Y:S01]  /*2ca0*/  R2UR UR4, R0 ;  /* 0x00000000000472ca */ /* 0x000fe200000e0000 */
[----:B------:R-:W-:Y:S01]  /*2cb0*/  VOTEU.ANY UR5, UPT, PT ;  /* 0x0000000000057886 */ /* 0x000fe200038e0100 */
[----:B------:R-:W2:Y:S01]  /*2cc0*/  S2R R0, SR_LANEID ;  /* 0x0000000000007919 */ /* 0x000ea20000000000 */
[----:B------:R-:W-:-:S10]  /*2cd0*/  UFLO.U32 UR5, UR5 ;  /* 0x00000005000572bd */ /* 0x000fd400080e0000 */
[----:B------:R-:W-:-:S06]  /*2ce0*/  ULOP3.LUT UR4, URZ, UR4, URZ, 0x33, !UPT ;  /* 0x00000004ff047292 */ /* 0x000fcc000f8e33ff */
[----:B------:R-:W-:-:S04]  /*2cf0*/  IMAD.U32 R2, RZ, RZ, UR4 ;  /* 0x00000004ff027e24 */ /* 0x000fc8000f8e00ff */
[----:B------:R-:W3:Y:S02]  /*2d00*/  REDUX UR7, R2 ;  /* 0x00000000020773c4 */ /* 0x000ee40000000000 */
[----:B------:R4:W-:Y:S01]  /*2d10*/  UTCATOMSWS.AND URZ, UR4 ;  /* 0x0000000400ff79e3 */ /* 0x0009e20008000000 */
[----:B--2---:R-:W-:Y:S01]  /*2d20*/  ISETP.EQ.U32.AND P0, PT, R0, UR5, PT ;  /* 0x0000000500007c0c */ /* 0x004fe2000bf02070 */
[----:B---3--:R-:W-:-:S12]  /*2d30*/  IMAD.U32 R0, RZ, RZ, UR7 ;  /* 0x00000007ff007e24 */ /* 0x008fd8000f8e00ff */
[----:B------:R4:W-:Y:S01]  /*2d40*/  @P0 ATOMS.AND RZ, [UR6], R0 ;  /* 0x00000000ffff098c */ /* 0x0009e2000a800006 */
[----:B------:R-:W-:Y:S05]  /*2d50*/  BRA `(.L_x_71) ;  /* 0x0000000000147947 */ /* 0x000fea0003800000 */
.L_x_73:
[----:B------:R-:W-:-:S07]  /*2d60*/  MOV R2, 0x2d80 ;  /* 0x00002d8000027802 */ /* 0x000fce0000000f00 */
[----:B-1----:R-:W-:Y:S05]  /*2d70*/  CALL.REL.NOINC `($__internal_0_$__cuda_sm10x_tcgen05_guardrail_trap_col_being_dealloced_not_returned_by_alloc) ;  /* 0x0000000000447944 */ /* 0x002fea0003c00000 */
[----:B------:R-:W-:Y:S05]  /*2d80*/  BRA `(.L_x_71) ;  /* 0x0000000000087947 */ /* 0x000fea0003800000 */
.L_x_72:
[----:B------:R-:W-:-:S07]  /*2d90*/  MOV R2, 0x2db0 ;  /* 0x00002db000027802 */ /* 0x000fce0000000f00 */
[----:B-1----:R-:W-:Y:S05]  /*2da0*/  CALL.REL.NOINC `($__internal_2_$__cuda_sm10x_tcgen05_guardrail_trap_unallocated_columns_being_dealloced) ;  /* 0x0000000000507944 */ /* 0x002fea0003c00000 */
.L_x_71:
[----:B------:R-:W-:Y:S01]  /*2db0*/  NOP ;  /* 0x0000000000007918 */ /* 0x000fe20000000000 */
[----:B----4-:R-:W-:Y:S05]  /*2dc0*/  EXIT ;  /* 0x000000000000794d */ /* 0x010fea0003800000 */
.L_x_58:
[----:B------:R-:W2:Y:S02]  /*2dd0*/  SYNCS.PHASECHK.TRANS64.TRYWAIT P0, [UR8+0xc000], RZ ;  /* 0x00c000ffff0075a7 */ /* 0x000ea40008001108 */
[----:B--2---:R-:W-:Y:S05]  /*2de0*/  @!P0 BRA `(.L_x_58) ;  /* 0xfffffffc00f88947 */ /* 0x004fea000383ffff */
[----:B------:R-:W-:Y:S05]  /*2df0*/  BRA `(.L_x_74) ;  /* 0xffffffec007c7947 */ /* 0x000fea000383ffff */
.L_x_60:
[----:B------:R-:W2:Y:S02]  /*2e00*/  SYNCS.PHASECHK.TRANS64.TRYWAIT P1, [UR8+0xc020], RZ ;  /* 0x00c020ffff0075a7 */ /* 0x000ea40008021108 */
[----:B--2---:R-:W-:Y:S05]  /*2e10*/  @!P1 BRA `(.L_x_60) ;  /* 0xfffffffc00f89947 */ /* 0x004fea000383ffff */
[----:B------:R-:W-:Y:S05]  /*2e20*/  BRA `(.L_x_75) ;  /* 0xfffffff000007947 */ /* 0x000fea000383ffff */
.L_x_61:
[----:B------:R-:W3:Y:S02]  /*2e30*/  SYNCS.PHASECHK.TRANS64.TRYWAIT P0, [UR25+0xc000], R2 ;  /* 0x00c00002ff0075a7 */ /* 0x000ee40008001119 */
[----:B---3--:R-:W-:Y:S05]  /*2e40*/  @!P0 BRA `(.L_x_61) ;  /* 0xfffffffc00f88947 */ /* 0x008fea000383ffff */
[----:B------:R-:W-:Y:S05]  /*2e50*/  BRA `(.L_x_76) ;  /* 0xfffffff000887947 */ /* 0x000fea000383ffff */
.L_x_63:
[----:B------:R-:W3:Y:S02]  /*2e60*/  SYNCS.PHASECHK.TRANS64.TRYWAIT P0, [UR25+0xc020], R2 ;  /* 0x00c02002ff0075a7 */ /* 0x000ee40008001119 */
[----:B---3--:R-:W-:Y:S05]  /*2e70*/  @!P0 BRA `(.L_x_63) ;  /* 0xfffffffc00f88947 */ /* 0x008fea000383ffff */
[----:B------:R-:W-:Y:S05]  /*2e80*/  BRA `(.L_x_77) ;  /* 0xfffffff000fc7947 */ /* 0x000fea000383ffff */
        .weak           $__internal_0_$__cuda_sm10x_tcgen05_guardrail_trap_col_being_dealloced_not_returned_by_alloc
        .type           $__internal_0_$__cuda_sm10x_tcgen05_guardrail_trap_col_being_dealloced_not_returned_by_alloc,@function
        .size           $__internal_0_$__cuda_sm10x_tcgen05_guardrail_trap_col_being_dealloced_not_returned_by_alloc,($__internal_1_$__cuda_sm10x_tcgen05_guardrail_trap_phase_invalid_during_alloc - $__internal_0_$__cuda_sm10x_tcgen05_guardrail_trap_col_being_dealloced_not_returned_by_alloc)
$__internal_0_$__cuda_sm10x_tcgen05_guardrail_trap_col_being_dealloced_not_returned_by_alloc:
[----:B------:R-:W-:Y:S05]  /*2e90*/  BPT.TRAP 0x1 ;  /* 0x000000040000795c */ /* 0x000fea0000300000 */
[----:B------:R-:W-:-:S04]  /*2ea0*/  IMAD.MOV.U32 R3, RZ, RZ, 0x0 ;  /* 0x00000000ff037424 */ /* 0x000fc800078e00ff */
[----:B------:R-:W-:Y:S05]  /*2eb0*/  RET.REL.NODEC R2 `(gluon_tcgen05) ;  /* 0xffffffd002507950 */ /* 0x000fea0003c3ffff */
        .weak           $__internal_1_$__cuda_sm10x_tcgen05_guardrail_trap_phase_invalid_during_alloc
        .type           $__internal_1_$__cuda_sm10x_tcgen05_guardrail_trap_phase_invalid_during_alloc,@function
        .size           $__internal_1_$__cuda_sm10x_tcgen05_guardrail_trap_phase_invalid_during_alloc,($__internal_2_$__cuda_sm10x_tcgen05_guardrail_trap_unallocated_columns_being_dealloced - $__internal_1_$__cuda_sm10x_tcgen05_guardrail_trap_phase_invalid_during_alloc)
$__internal_1_$__cuda_sm10x_tcgen05_guardrail_trap_phase_invalid_during_alloc:
[----:B------:R-:W-:Y:S05]  /*2ec0*/  BPT.TRAP 0x1 ;  /* 0x000000040000795c */ /* 0x000fea0000300000 */
[----:B------:R-:W-:-:S04]  /*2ed0*/  IMAD.MOV.U32 R3, RZ, RZ, 0x0 ;  /* 0x00000000ff037424 */ /* 0x000fc800078e00ff */
[----:B------:R-:W-:Y:S05]  /*2ee0*/  RET.REL.NODEC R2 `(gluon_tcgen05) ;  /* 0xffffffd002447950 */ /* 0x000fea0003c3ffff */
        .weak           $__internal_2_$__cuda_sm10x_tcgen05_guardrail_trap_unallocated_columns_being_dealloced
        .type           $__internal_2_$__cuda_sm10x_tcgen05_guardrail_trap_unallocated_columns_being_dealloced,@function
        .size           $__internal_2_$__cuda_sm10x_tcgen05_guardrail_trap_unallocated_columns_being_dealloced,(.L_x_81 - $__internal_2_$__cuda_sm10x_tcgen05_guardrail_trap_unallocated_columns_being_dealloced)
$__internal_2_$__cuda_sm10x_tcgen05_guardrail_trap_unallocated_columns_being_dealloced:
[----:B------:R-:W-:Y:S05]  /*2ef0*/  BPT.TRAP 0x1 ;  /* 0x000000040000795c */ /* 0x000fea0000300000 */
[----:B------:R-:W-:-:S04]  /*2f00*/  IMAD.MOV.U32 R3, RZ, RZ, 0x0 ;  /* 0x00000000ff037424 */ /* 0x000fc800078e00ff */
[----:B------:R-:W-:Y:S05]  /*2f10*/  RET.REL.NODEC R2 `(gluon_tcgen05) ;  /* 0xffffffd002387950 */ /* 0x000fea0003c3ffff */
.L_x_78:
[----:B------:R-:W-:-:S00]  /*2f20*/  BRA `(.L_x_78) ;  /* 0xfffffffc00fc7947 */ /* 0x000fc0000383ffff */
[----:B------:R-:W-:-:S00]  /*2f30*/  NOP ;  /* 0x0000000000007918 */ /* 0x000fc00000000000 */
        /* <DEDUP_REMOVED lines=12> */
.L_x_81:


//--------------------- .nv.shared.gluon_tcgen05  --------------------------
	.section	.nv.shared.gluon_tcgen05,"aw",@nobits
	.sectionflags	@""
	.align	16
	.zero		1024


//--------------------- .nv.shared.reserved.0     --------------------------
	.section	.nv.shared.reserved.0,"aw",@nobits
	.align	8
	.weak		__nv_reservedSMEM_offset_0_alias
	.size		__nv_reservedSMEM_offset_0_alias, 0, 64
	.other		__nv_reservedSMEM_offset_0_alias,@"STO_CUDA_RESERVED_SHARED STV_DEFAULT"
__nv_reservedSMEM_offset_0_alias:
	.zero		0
.nv.shared.reserved.0:
	.zero		64
	.weak		__nv_reservedSMEM_allocation_phase
	.type		__nv_reservedSMEM_allocation_phase,@object
	.size		__nv_reservedSMEM_allocation_phase,(.L_0 - __nv_reservedSMEM_allocation_phase)
__nv_reservedSMEM_allocation_phase:
	.zero		1
.L_0:
	.zero		7
	.weak		__nv_reservedSMEM_devtool_atexit_pc
	.type		__nv_reservedSMEM_devtool_atexit_pc,@object
	.size		__nv_reservedSMEM_devtool_atexit_pc,(__nv_reservedSMEM_allocation_mask - __nv_reservedSMEM_devtool_atexit_pc)
__nv_reservedSMEM_devtool_atexit_pc:
	.zero		8
	.weak		__nv_reservedSMEM_allocation_mask
	.type		__nv_reservedSMEM_allocation_mask,@object
	.size		__nv_reservedSMEM_allocation_mask,(.L_2 - __nv_reservedSMEM_allocation_mask)
__nv_reservedSMEM_allocation_mask:
	.zero		4
.L_2:


//--------------------- .nv.constant0.gluon_tcgen05 --------------------------
	.section	.nv.constant0.gluon_tcgen05,"a",@progbits
	.sectionflags	@""
	.align	4
.nv.constant0.gluon_tcgen05:
	.zero		976


//--------------------- SYMBOLS --------------------------

	.type		.nv.reservedSmem.offset0,@object
	.size		.nv.reservedSmem.offset0,0x4
	.type		.nv.reservedSmem.cap,@object
	.size		.nv.reservedSmem.cap,0x4
